def attn_fwd(
    Q,
    K,
    V,
    Out,
    Lse,
    sm_scale,
    stride_qz,
    stride_qh,
    stride_qm,
    stride_qk,
    stride_kz,
    stride_kh,
    stride_kn,
    stride_kk,
    stride_vz,
    stride_vh,
    stride_vn,
    stride_vk,
    stride_oz,
    stride_oh,
    stride_om,
    stride_ok,
    seqlen_q,
    seqlen_k,
    BLOCK_M: tl.constexpr,
    BLOCK_N: tl.constexpr,
    HEAD_DIM: tl.constexpr,
    CAUSAL: tl.constexpr,
):
    start_m = tl.program_id(0)
    off_hz = tl.program_id(1)
    q_off = off_hz * stride_qh
    k_off = off_hz * stride_kh
    v_off = off_hz * stride_vh
    offs_m = start_m * BLOCK_M + tl.arange(0, BLOCK_M)
    offs_d = tl.arange(0, HEAD_DIM)
    offs_n = tl.arange(0, BLOCK_N)
    q_ptrs = Q + q_off + offs_m[:, None] * stride_qm + offs_d[None, :] * stride_qk
    k_ptrs = K + k_off + offs_d[:, None] * stride_kk + offs_n[None, :] * stride_kn
    v_ptrs = V + v_off + offs_n[:, None] * stride_vn + offs_d[None, :] * stride_vk
    m_i = tl.full([BLOCK_M], float("-inf"), dtype=tl.float32)
    l_i = tl.zeros([BLOCK_M], dtype=tl.float32) + 1.0
    acc = tl.zeros([BLOCK_M, HEAD_DIM], dtype=tl.float32)
    q = tl.load(q_ptrs)
    acc, l_i, m_i = _attn_fwd_inner(
        acc,
        l_i,
        m_i,
        q,
        k_ptrs,
        v_ptrs,
        sm_scale,
        stride_kn,
        stride_vn,
        start_m,
        seqlen_k,
        BLOCK_M,
        BLOCK_N,
        HEAD_DIM,
        CAUSAL,
    )
    acc = acc / l_i[:, None]
    lse = m_i + tl.math.log2(l_i) / 1.4426950408889634
    o_ptrs = (
        Out
        + off_hz * stride_oh
        + offs_m[:, None] * stride_om
        + offs_d[None, :] * stride_ok
    )
    tl.store(o_ptrs, acc.to(Out.dtype.element_ty))
    tl.store(Lse + off_hz * seqlen_q + offs_m, lse)

# config = {"BLOCK_M": 256, "BLOCK_N": 32, "HEAD_DIM": 64, "arch": "sm_100", "causal": true, "dtype": "fp16", "num_stages": 2, "num_warps": 16}
# arch = sm_100


// ===== COMPILED SASS (sm_100a) =====

	.target	sm_100a

	.elftype	@"ET_EXEC"


//--------------------- .note.nv.tkinfo           --------------------------
	.section	.note.nv.tkinfo,"",@"SHT_NOTE"
	.sectionflags	@"SHF_NOTE_NV_TKINFO"
	.tkinfo
        /*0018*/ 	.word	0x00000081
        /*0030*/ 	.string	""
        /*0030*/ 	.string	"ptxas-blackwell"
        /*0030*/ 	.string	"Cuda compilation tools, release 12.9, V12.9.86"
        /*0030*/ 	.string	"Build cuda_12.9.r12.9/compiler.36037853_0"
        /*0030*/ 	.string	"-v  -suppress-debug-info  -lineinfo  -arch sm_100a "



//--------------------- .note.nv.cuver            --------------------------
	.section	.note.nv.cuver,"",@"SHT_NOTE"
	.sectionflags	@"SHF_NOTE_NV_CUVER"
        /*0018*/ 	.short	0x0001
        /*001a*/ 	.short	0x0064
        /*001c*/ 	.short	0x0001
        /*001e*/ 	.short	0x0000
        /*0020*/ 	.short	0x0001
        /*0022*/ 	.short	0x0000


//--------------------- .nv.info                  --------------------------
	.section	.nv.info,"",@"SHT_CUDA_INFO"
	.align	4


	//----- nvinfo : EIATTR_REGCOUNT
	.align		4
        /*0000*/ 	.byte	0x04, 0x2f
        /*0002*/ 	.short	(.L_2 - .L_1)
	.align		4
.L_1:
        /*0004*/ 	.word	index@(attn_fwd)
        /*0008*/ 	.word	0x00000068


	//----- nvinfo : EIATTR_FRAME_SIZE
	.align		4
.L_2:
        /*000c*/ 	.byte	0x04, 0x11
        /*000e*/ 	.short	(.L_4 - .L_3)
	.align		4
.L_3:
        /*0010*/ 	.word	index@(attn_fwd)
        /*0014*/ 	.word	0x00000000


	//----- nvinfo : EIATTR_MIN_STACK_SIZE
	.align		4
.L_4:
        /*0018*/ 	.byte	0x04, 0x12
        /*001a*/ 	.short	(.L_6 - .L_5)
	.align		4
.L_5:
        /*001c*/ 	.word	index@(attn_fwd)
        /*0020*/ 	.word	0x00000000
.L_6:


//--------------------- .nv.info.attn_fwd         --------------------------
	.section	.nv.info.attn_fwd,"",@"SHT_CUDA_INFO"
	.sectionflags	@""
	.align	4


	//----- nvinfo : EIATTR_CUDA_API_VERSION
	.align		4
        /*0000*/ 	.byte	0x04, 0x37
        /*0002*/ 	.short	(.L_8 - .L_7)
.L_7:
        /*0004*/ 	.word	0x00000081


	//----- nvinfo : EIATTR_KPARAM_INFO
	.align		4
.L_8:
        /*0008*/ 	.byte	0x04, 0x17
        /*000a*/ 	.short	(.L_10 - .L_9)
.L_9:
        /*000c*/ 	.word	0x00000000
        /*0010*/ 	.short	0x0019
        /*0012*/ 	.short	0x0080
        /*0014*/ 	.byte	0x00, 0xf4, 0x21, 0x00


	//----- nvinfo : EIATTR_KPARAM_INFO
	.align		4
.L_10:
        /*0018*/ 	.byte	0x04, 0x17
        /*001a*/ 	.short	(.L_12 - .L_11)
.L_11:
        /*001c*/ 	.word	0x00000000
        /*0020*/ 	.short	0x0018
        /*0022*/ 	.short	0x0078
        /*0024*/ 	.byte	0x00, 0xf4, 0x21, 0x00


	//----- nvinfo : EIATTR_KPARAM_INFO
	.align		4
.L_12:
        /*0028*/ 	.byte	0x04, 0x17
        /*002a*/ 	.short	(.L_14 - .L_13)
.L_13:
        /*002c*/ 	.word	0x00000000
        /*0030*/ 	.short	0x0017
        /*0032*/ 	.short	0x0070
        /*0034*/ 	.byte	0x00, 0xf0, 0x11, 0x00


	//----- nvinfo : EIATTR_KPARAM_INFO
	.align		4
.L_14:
        /*0038*/ 	.byte	0x04, 0x17
        /*003a*/ 	.short	(.L_16 - .L_15)
.L_15:
        /*003c*/ 	.word	0x00000000
        /*0040*/ 	.short	0x0016
        /*0042*/ 	.short	0x006c
        /*0044*/ 	.byte	0x00, 0xf0, 0x11, 0x00


	//----- nvinfo : EIATTR_KPARAM_INFO
	.align		4
.L_16:
        /*0048*/ 	.byte	0x04, 0x17
        /*004a*/ 	.short	(.L_18 - .L_17)
.L_17:
        /*004c*/ 	.word	0x00000000
        /*0050*/ 	.short	0x0015
        /*0052*/ 	.short	0x0068
        /*0054*/ 	.byte	0x00, 0xf0, 0x11, 0x00


	//----- nvinfo : EIATTR_KPARAM_INFO
	.align		4
.L_18:
        /*0058*/ 	.byte	0x04, 0x17
        /*005a*/ 	.short	(.L_20 - .L_19)
.L_19:
        /*005c*/ 	.word	0x00000000
        /*0060*/ 	.short	0x0014
        /*0062*/ 	.short	0x0064
        /*0064*/ 	.byte	0x00, 0xf0, 0x11, 0x00


	//----- nvinfo : EIATTR_KPARAM_INFO
	.align		4
.L_20:
        /*0068*/ 	.byte	0x04, 0x17
        /*006a*/ 	.short	(.L_22 - .L_21)
.L_21:
        /*006c*/ 	.word	0x00000000
        /*0070*/ 	.short	0x0013
        /*0072*/ 	.short	0x0060
        /*0074*/ 	.byte	0x00, 0xf0, 0x11, 0x00


	//----- nvinfo : EIATTR_KPARAM_INFO
	.align		4
.L_22:
        /*0078*/ 	.byte	0x04, 0x17
        /*007a*/ 	.short	(.L_24 - .L_23)
.L_23:
        /*007c*/ 	.word	0x00000000
        /*0080*/ 	.short	0x0012
        /*0082*/ 	.short	0x005c
        /*0084*/ 	.byte	0x00, 0xf0, 0x11, 0x00


	//----- nvinfo : EIATTR_KPARAM_INFO
	.align		4
.L_24:
        /*0088*/ 	.byte	0x04, 0x17
        /*008a*/ 	.short	(.L_26 - .L_25)
.L_25:
        /*008c*/ 	.word	0x00000000
        /*0090*/ 	.short	0x0011
        /*0092*/ 	.short	0x0058
        /*0094*/ 	.byte	0x00, 0xf0, 0x11, 0x00


	//----- nvinfo : EIATTR_KPARAM_INFO
	.align		4
.L_26:
        /*0098*/ 	.byte	0x04, 0x17
        /*009a*/ 	.short	(.L_28 - .L_27)
.L_27:
        /*009c*/ 	.word	0x00000000
        /*00a0*/ 	.short	0x0010
        /*00a2*/ 	.short	0x0054
        /*00a4*/ 	.byte	0x00, 0xf0, 0x11, 0x00


	//----- nvinfo : EIATTR_KPARAM_INFO
	.align		4
.L_28:
        /*00a8*/ 	.byte	0x04, 0x17
        /*00aa*/ 	.short	(.L_30 - .L_29)
.L_29:
        /*00ac*/ 	.word	0x00000000
        /*00b0*/ 	.short	0x000f
        /*00b2*/ 	.short	0x0050
        /*00b4*/ 	.byte	0x00, 0xf0, 0x11, 0x00


	//----- nvinfo : EIATTR_KPARAM_INFO
	.align		4
.L_30:
        /*00b8*/ 	.byte	0x04, 0x17
        /*00ba*/ 	.short	(.L_32 - .L_31)
.L_31:
        /*00bc*/ 	.word	0x00000000
        /*00c0*/ 	.short	0x000e
        /*00c2*/ 	.short	0x004c
        /*00c4*/ 	.byte	0x00, 0xf0, 0x11, 0x00


	//----- nvinfo : EIATTR_KPARAM_INFO
	.align		4
.L_32:
        /*00c8*/ 	.byte	0x04, 0x17
        /*00ca*/ 	.short	(.L_34 - .L_33)
.L_33:
        /*00cc*/ 	.word	0x00000000
        /*00d0*/ 	.short	0x000d
        /*00d2*/ 	.short	0x0048
        /*00d4*/ 	.byte	0x00, 0xf0, 0x11, 0x00


	//----- nvinfo : EIATTR_KPARAM_INFO
	.align		4
.L_34:
        /*00d8*/ 	.byte	0x04, 0x17
        /*00da*/ 	.short	(.L_36 - .L_35)
.L_35:
        /*00dc*/ 	.word	0x00000000
        /*00e0*/ 	.short	0x000c
        /*00e2*/ 	.short	0x0044
        /*00e4*/ 	.byte	0x00, 0xf0, 0x11, 0x00


	//----- nvinfo : EIATTR_KPARAM_INFO
	.align		4
.L_36:
        /*00e8*/ 	.byte	0x04, 0x17
        /*00ea*/ 	.short	(.L_38 - .L_37)
.L_37:
        /*00ec*/ 	.word	0x00000000
        /*00f0*/ 	.short	0x000b
        /*00f2*/ 	.short	0x0040
        /*00f4*/ 	.byte	0x00, 0xf0, 0x11, 0x00


	//----- nvinfo : EIATTR_KPARAM_INFO
	.align		4
.L_38:
        /*00f8*/ 	.byte	0x04, 0x17
        /*00fa*/ 	.short	(.L_40 - .L_39)
.L_39:
        /*00fc*/ 	.word	0x00000000
        /*0100*/ 	.short	0x000a
        /*0102*/ 	.short	0x003c
        /*0104*/ 	.byte	0x00, 0xf0, 0x11, 0x00


	//----- nvinfo : EIATTR_KPARAM_INFO
	.align		4
.L_40:
        /*0108*/ 	.byte	0x04, 0x17
        /*010a*/ 	.short	(.L_42 - .L_41)
.L_41:
        /*010c*/ 	.word	0x00000000
        /*0110*/ 	.short	0x0009
        /*0112*/ 	.short	0x0038
        /*0114*/ 	.byte	0x00, 0xf0, 0x11, 0x00


	//----- nvinfo : EIATTR_KPARAM_INFO
	.align		4
.L_42:
        /*0118*/ 	.byte	0x04, 0x17
        /*011a*/ 	.short	(.L_44 - .L_43)
.L_43:
        /*011c*/ 	.word	0x00000000
        /*0120*/ 	.short	0x0008
        /*0122*/ 	.short	0x0034
        /*0124*/ 	.byte	0x00, 0xf0, 0x11, 0x00


	//----- nvinfo : EIATTR_KPARAM_INFO
	.align		4
.L_44:
        /*0128*/ 	.byte	0x04, 0x17
        /*012a*/ 	.short	(.L_46 - .L_45)
.L_45:
        /*012c*/ 	.word	0x00000000
        /*0130*/ 	.short	0x0007
        /*0132*/ 	.short	0x0030
        /*0134*/ 	.byte	0x00, 0xf0, 0x11, 0x00


	//----- nvinfo : EIATTR_KPARAM_INFO
	.align		4
.L_46:
        /*0138*/ 	.byte	0x04, 0x17
        /*013a*/ 	.short	(.L_48 - .L_47)
.L_47:
        /*013c*/ 	.word	0x00000000
        /*0140*/ 	.short	0x0006
        /*0142*/ 	.short	0x002c
        /*0144*/ 	.byte	0x00, 0xf0, 0x11, 0x00


	//----- nvinfo : EIATTR_KPARAM_INFO
	.align		4
.L_48:
        /*0148*/ 	.byte	0x04, 0x17
        /*014a*/ 	.short	(.L_50 - .L_49)
.L_49:
        /*014c*/ 	.word	0x00000000
        /*0150*/ 	.short	0x0005
        /*0152*/ 	.short	0x0028
        /*0154*/ 	.byte	0x00, 0xf0, 0x11, 0x00


	//----- nvinfo : EIATTR_KPARAM_INFO
	.align		4
.L_50:
        /*0158*/ 	.byte	0x04, 0x17
        /*015a*/ 	.short	(.L_52 - .L_51)
.L_51:
        /*015c*/ 	.word	0x00000000
        /*0160*/ 	.short	0x0004
        /*0162*/ 	.short	0x0020
        /*0164*/ 	.byte	0x00, 0xf4, 0x21, 0x00


	//----- nvinfo : EIATTR_KPARAM_INFO
	.align		4
.L_52:
        /*0168*/ 	.byte	0x04, 0x17
        /*016a*/ 	.short	(.L_54 - .L_53)
.L_53:
        /*016c*/ 	.word	0x00000000
        /*0170*/ 	.short	0x0003
        /*0172*/ 	.short	0x0018
        /*0174*/ 	.byte	0x00, 0xf4, 0x21, 0x00


	//----- nvinfo : EIATTR_KPARAM_INFO
	.align		4
.L_54:
        /*0178*/ 	.byte	0x04, 0x17
        /*017a*/ 	.short	(.L_56 - .L_55)
.L_55:
        /*017c*/ 	.word	0x00000000
        /*0180*/ 	.short	0x0002
        /*0182*/ 	.short	0x0010
        /*0184*/ 	.byte	0x00, 0xf4, 0x21, 0x00


	//----- nvinfo : EIATTR_KPARAM_INFO
	.align		4
.L_56:
        /*0188*/ 	.byte	0x04, 0x17
        /*018a*/ 	.short	(.L_58 - .L_57)
.L_57:
        /*018c*/ 	.word	0x00000000
        /*0190*/ 	.short	0x0001
        /*0192*/ 	.short	0x0008
        /*0194*/ 	.byte	0x00, 0xf4, 0x21, 0x00


	//----- nvinfo : EIATTR_KPARAM_INFO
	.align		4
.L_58:
        /*0198*/ 	.byte	0x04, 0x17
        /*019a*/ 	.short	(.L_60 - .L_59)
.L_59:
        /*019c*/ 	.word	0x00000000
        /*01a0*/ 	.short	0x0000
        /*01a2*/ 	.short	0x0000
        /*01a4*/ 	.byte	0x00, 0xf4, 0x21, 0x00


	//----- nvinfo : EIATTR_SPARSE_MMA_MASK
	.align		4
.L_60:
        /*01a8*/ 	.byte	0x03, 0x50
        /*01aa*/ 	.short	0x0000


	//----- nvinfo : EIATTR_MAXREG_COUNT
	.align		4
        /*01ac*/ 	.byte	0x03, 0x1b
        /*01ae*/ 	.short	0x0080


	//----- nvinfo : EIATTR_NUM_BARRIERS
	.align		4
        /*01b0*/ 	.byte	0x02, 0x4c
        /*01b2*/ 	.byte	0x01
	.zero		1


	//----- nvinfo : EIATTR_COOP_GROUP_MASK_REGIDS
	.align		4
        /*01b4*/ 	.byte	0x04, 0x29
        /*01b6*/ 	.short	(.L_62 - .L_61)


	//   ....[0]....
.L_61:
        /*01b8*/ 	.word	0xffffffff


	//   ....[1]....
        /*01bc*/ 	.word	0xffffffff


	//   ....[2]....
        /*01c0*/ 	.word	0xffffffff


	//   ....[3]....
        /*01c4*/ 	.word	0xffffffff


	//   ....[4]....
        /*01c8*/ 	.word	0xffffffff


	//   ....[5]....
        /*01cc*/ 	.word	0xffffffff


	//   ....[6]....
        /*01d0*/ 	.word	0xffffffff


	//   ....[7]....
        /*01d4*/ 	.word	0xffffffff


	//----- nvinfo : EIATTR_COOP_GROUP_INSTR_OFFSETS
	.align		4
.L_62:
        /*01d8*/ 	.byte	0x04, 0x28
        /*01da*/ 	.short	(.L_64 - .L_63)


	//   ....[0]....
.L_63:
        /*01dc*/ 	.word	0x00001db0


	//   ....[1]....
        /*01e0*/ 	.word	0x00001df0


	//   ....[2]....
        /*01e4*/ 	.word	0x00001e10


	//   ....[3]....
        /*01e8*/ 	.word	0x00001e30


	//   ....[4]....
        /*01ec*/ 	.word	0x00002540


	//   ....[5]....
        /*01f0*/ 	.word	0x00002550


	//   ....[6]....
        /*01f4*/ 	.word	0x000026c0


	//   ....[7]....
        /*01f8*/ 	.word	0x000026e0


	//----- nvinfo : EIATTR_VRC_CTA_INIT_COUNT
	.align		4
.L_64:
        /*01fc*/ 	.byte	0x02, 0x4a
	.zero		1
	.zero		1


	//----- nvinfo : EIATTR_EXIT_INSTR_OFFSETS
	.align		4
        /*0200*/ 	.byte	0x04, 0x1c
        /*0202*/ 	.short	(.L_66 - .L_65)


	//   ....[0]....
.L_65:
        /*0204*/ 	.word	0x000040d0


	//   ....[1]....
        /*0208*/ 	.word	0x00004100


	//----- nvinfo : EIATTR_REQNTID
	.align		4
.L_66:
        /*020c*/ 	.byte	0x04, 0x10
        /*020e*/ 	.short	(.L_68 - .L_67)
.L_67:
        /*0210*/ 	.word	0x00000200
        /*0214*/ 	.word	0x00000001
        /*0218*/ 	.word	0x00000001


	//----- nvinfo : EIATTR_CBANK_PARAM_SIZE
	.align		4
.L_68:
        /*021c*/ 	.byte	0x03, 0x19
        /*021e*/ 	.short	0x0088


	//----- nvinfo : EIATTR_PARAM_CBANK
	.align		4
        /*0220*/ 	.byte	0x04, 0x0a
        /*0222*/ 	.short	(.L_70 - .L_69)
	.align		4
.L_69:
        /*0224*/ 	.word	index@(.nv.constant0.attn_fwd)
        /*0228*/ 	.short	0x0380
        /*022a*/ 	.short	0x0088


	//----- nvinfo : EIATTR_SW_WAR
	.align		4
.L_70:
        /*022c*/ 	.byte	0x04, 0x36
        /*022e*/ 	.short	(.L_72 - .L_71)
.L_71:
        /*0230*/ 	.word	0x00000008
.L_72:


//--------------------- .nv.compat                --------------------------
	.section	.nv.compat,"",@"SHT_CUDA_COMPAT_INFO"
	.align	4
        /*0000*/ 	.byte	0x02, 0x02, 0x01, 0x00, 0x02, 0x05, 0x05, 0x00, 0x02, 0x03, 0x00, 0x00, 0x02, 0x06, 0x01, 0x00


//--------------------- .nv.callgraph             --------------------------
	.section	.nv.callgraph,"",@"SHT_CUDA_CALLGRAPH"
	.align	4
	.sectionentsize	8
	.align		4
        /*0000*/ 	.word	0x00000000
	.align		4
        /*0004*/ 	.word	0xffffffff
	.align		4
        /*0008*/ 	.word	0x00000000
	.align		4
        /*000c*/ 	.word	0xfffffffe
	.align		4
        /*0010*/ 	.word	0x00000000
	.align		4
        /*0014*/ 	.word	0xfffffffd
	.align		4
        /*0018*/ 	.word	0x00000000
	.align		4
        /*001c*/ 	.word	0xfffffffc


//--------------------- .nv.constant4             --------------------------
	.section	.nv.constant4,"a",@progbits
	.align	8
	.align		8
.nv.constant4:
        /*0000*/ 	.dword	_$_str


//--------------------- .text.attn_fwd            --------------------------
	.section	.text.attn_fwd,"ax",@progbits
	.align	128
        .global         attn_fwd
        .type           attn_fwd,@function
        .size           attn_fwd,(.L_x_3 - attn_fwd)
        .other          attn_fwd,@"STO_CUDA_ENTRY STV_DEFAULT"
attn_fwd:
.text.attn_fwd:
[----:B------:R-:W0:Y:S01]  /*0000*/  LDC R1, c[0x0][0x37c] ;  /* 0x0000df00ff017b82 */ /* 0x000e220000000800 */
[----:B------:R-:W1:Y:S07]  /*0010*/  S2R R0, SR_TID.X ;  /* 0x0000000000007919 */ /* 0x000e6e0000002100 */
[----:B------:R-:W2:Y:S01]  /*0020*/  S2UR UR9, SR_CTAID.Y ;  /* 0x00000000000979c3 */ /* 0x000ea20000002600 */
[----:B------:R-:W2:Y:S01]  /*0030*/  LDCU.64 UR4, c[0x0][0x3b0] ;  /* 0x00007600ff0477ac */ /* 0x000ea20008000a00 */
[----:B------:R-:W3:Y:S01]  /*0040*/  S2R R83, SR_CTAID.X ;  /* 0x0000000000537919 */ /* 0x000ee20000002500 */
[----:B------:R-:W4:Y:S05]  /*0050*/  LDCU.64 UR14, c[0x0][0x358] ;  /* 0x00006b00ff0e77ac */ /* 0x000f2a0008000a00 */
[----:B------:R-:W5:Y:S08]  /*0060*/  LDC R8, c[0x0][0x3b8] ;  /* 0x0000ee00ff087b82 */ /* 0x000f700000000800 */
[----:B------:R-:W0:Y:S01]  /*0070*/  LDC.64 R6, c[0x0][0x380] ;  /* 0x0000e000ff067b82 */ /* 0x000e220000000a00 */
[----:B--2---:R-:W-:-:S04]  /*0080*/  UIMAD UR4, UR9, UR4, URZ ;  /* 0x00000004090472a4 */ /* 0x004fc8000f8e02ff */
[----:B------:R-:W-:Y:S01]  /*0090*/  USHF.L.U32 UR6, UR4, 0x1, URZ ;  /* 0x0000000104067899 */ /* 0x000fe200080006ff */
[----:B-1----:R-:W-:Y:S02]  /*00a0*/  SHF.R.U32.HI R5, RZ, 0x8, R0 ;  /* 0x00000008ff057819 */ /* 0x002fe40000011600 */
[----:B---3--:R-:W-:Y:S02]  /*00b0*/  PRMT R83, R0, 0x6540, R83 ;  /* 0x0000654000537816 */ /* 0x008fe40000000053 */
[----:B------:R-:W-:-:S03]  /*00c0*/  SGXT.U32 R5, R5, 0x1 ;  /* 0x000000010505781a */ /* 0x000fc60000000000 */
[----:B------:R-:W-:Y:S01]  /*00d0*/  IMAD R2, R83, UR5, RZ ;  /* 0x0000000553027c24 */ /* 0x000fe2000f8e02ff */
[----:B------:R-:W-:Y:S01]  /*00e0*/  UIMAD.WIDE UR4, UR4, 0x2, URZ ;  /* 0x00000002040478a5 */ /* 0x000fe2000f8e02ff */
[----:B-----5:R-:W-:Y:S02]  /*00f0*/  IMAD R5, R5, R8, RZ ;  /* 0x0000000805057224 */ /* 0x020fe400078e02ff */
[C---:B------:R-:W-:Y:S02]  /*0100*/  IMAD.SHL.U32 R3, R2.reuse, 0x2, RZ ;  /* 0x0000000202037824 */ /* 0x040fe400078e00ff */
[----:B------:R-:W-:-:S03]  /*0110*/  IMAD.HI R2, R2, 0x2, RZ ;  /* 0x0000000202027827 */ /* 0x000fc600078e02ff */
[----:B0-----:R-:W-:Y:S01]  /*0120*/  IADD3 R4, P0, P1, R3, UR6, R6 ;  /* 0x0000000603047c10 */ /* 0x001fe2000f91e006 */
[----:B------:R-:W-:-:S03]  /*0130*/  IMAD R3, R8, 0x2, R5 ;  /* 0x0000000208037824 */ /* 0x000fc600078e0205 */
[----:B------:R-:W-:Y:S01]  /*0140*/  IADD3.X R2, PT, PT, R2, UR5, R7, P0, P1 ;  /* 0x0000000502027c10 */ /* 0x000fe200087e2407 */
[C---:B------:R-:W-:Y:S01]  /*0150*/  IMAD R7, R8.reuse, 0x2, R3 ;  /* 0x0000000208077824 */ /* 0x040fe200078e0203 */
[-C--:B------:R-:W-:Y:S02]  /*0160*/  LEA R10, P0, R5, R4.reuse, 0x1 ;  /* 0x00000004050a7211 */ /* 0x080fe400078008ff */
[----:B------:R-:W-:Y:S01]  /*0170*/  LEA R12, P1, R3, R4, 0x1 ;  /* 0x00000004030c7211 */ /* 0x000fe200078208ff */
[----:B------:R-:W-:Y:S01]  /*0180*/  IMAD R9, R8, 0x2, R7 ;  /* 0x0000000208097824 */ /* 0x000fe200078e0207 */
[----:B------:R-:W-:Y:S02]  /*0190*/  LEA.HI.X.SX32 R11, R5, R2, 0x1, P0 ;  /* 0x00000002050b7211 */ /* 0x000fe400000f0eff */
[----:B------:R-:W-:Y:S02]  /*01a0*/  LEA R14, P0, R7, R4, 0x1 ;  /* 0x00000004070e7211 */ /* 0x000fe400078008ff */
[----:B------:R-:W-:-:S02]  /*01b0*/  LEA.HI.X.SX32 R13, R3, R2, 0x1, P1 ;  /* 0x00000002030d7211 */ /* 0x000fc400008f0eff */
[----:B------:R-:W-:Y:S01]  /*01c0*/  LEA.HI.X.SX32 R15, R7, R2, 0x1, P0 ;  /* 0x00000002070f7211 */ /* 0x000fe200000f0eff */
[C---:B------:R-:W-:Y:S01]  /*01d0*/  IMAD R7, R8.reuse, 0x2, R9 ;  /* 0x0000000208077824 */ /* 0x040fe200078e0209 */
[C---:B------:R-:W-:Y:S01]  /*01e0*/  LEA R16, P0, R9.reuse, R4, 0x1 ;  /* 0x0000000409107211 */ /* 0x040fe200078008ff */
[----:B----4-:R0:W2:Y:S02]  /*01f0*/  LDG.E.U16 R3, desc[UR14][R10.64] ;  /* 0x0000000e0a037981 */ /* 0x0100a4000c1e1500 */
[C---:B------:R-:W-:Y:S01]  /*0200*/  IMAD R21, R8.reuse, 0x2, R7 ;  /* 0x0000000208157824 */ /* 0x040fe200078e0207 */
[----:B------:R-:W-:Y:S01]  /*0210*/  LEA.HI.X.SX32 R17, R9, R2, 0x1, P0 ;  /* 0x0000000209117211 */ /* 0x000fe200000f0eff */
[----:B------:R1:W3:Y:S01]  /*0220*/  LDG.E.U16 R5, desc[UR14][R12.64] ;  /* 0x0000000e0c057981 */ /* 0x0002e2000c1e1500 */
[-C--:B------:R-:W-:Y:S01]  /*0230*/  LEA R18, P1, R7, R4.reuse, 0x1 ;  /* 0x0000000407127211 */ /* 0x080fe200078208ff */
[----:B------:R-:W-:Y:S01]  /*0240*/  IMAD R9, R8, 0x2, R21 ;  /* 0x0000000208097824 */ /* 0x000fe200078e0215 */
[----:B------:R-:W-:Y:S01]  /*0250*/  LEA R20, P0, R21, R4, 0x1 ;  /* 0x0000000415147211 */ /* 0x000fe200078008ff */
[----:B------:R4:W5:Y:S01]  /*0260*/  LDG.E.U16 R6, desc[UR14][R14.64] ;  /* 0x0000000e0e067981 */ /* 0x000962000c1e1500 */
[----:B------:R-:W-:-:S02]  /*0270*/  LEA.HI.X.SX32 R19, R7, R2, 0x1, P1 ;  /* 0x0000000207137211 */ /* 0x000fc400008f0eff */
[----:B------:R-:W-:Y:S01]  /*0280*/  LEA.HI.X.SX32 R21, R21, R2, 0x1, P0 ;  /* 0x0000000215157211 */ /* 0x000fe200000f0eff */
[----:B------:R4:W3:Y:S01]  /*0290*/  LDG.E.U16 R7, desc[UR14][R16.64] ;  /* 0x0000000e10077981 */ /* 0x0008e2000c1e1500 */
[C---:B0-----:R-:W-:Y:S02]  /*02a0*/  LEA R10, P0, R9.reuse, R4, 0x1 ;  /* 0x00000004090a7211 */ /* 0x041fe400078008ff */
[----:B-1----:R-:W-:Y:S01]  /*02b0*/  LEA R13, R8, R9, 0x1 ;  /* 0x00000009080d7211 */ /* 0x002fe200078e08ff */
[----:B------:R-:W3:Y:S01]  /*02c0*/  LDG.E.U16 R24, desc[UR14][R18.64] ;  /* 0x0000000e12187981 */ /* 0x000ee2000c1e1500 */
[----:B------:R-:W-:-:S03]  /*02d0*/  LEA.HI.X.SX32 R11, R9, R2, 0x1, P0 ;  /* 0x00000002090b7211 */ /* 0x000fc600000f0eff */
[C---:B------:R-:W-:Y:S01]  /*02e0*/  IMAD R9, R8.reuse, 0x2, R13 ;  /* 0x0000000208097824 */ /* 0x040fe200078e020d */
[-C--:B------:R-:W-:Y:S01]  /*02f0*/  LEA R12, P0, R13, R4.reuse, 0x1 ;  /* 0x000000040d0c7211 */ /* 0x080fe200078008ff */
[----:B------:R0:W5:Y:S02]  /*0300*/  LDG.E.U16 R26, desc[UR14][R20.64] ;  /* 0x0000000e141a7981 */ /* 0x000164000c1e1500 */
[C---:B------:R-:W-:Y:S01]  /*0310*/  IMAD R23, R8.reuse, 0x2, R9 ;  /* 0x0000000208177824 */ /* 0x040fe200078e0209 */
[----:B----4-:R-:W-:Y:S01]  /*0320*/  LEA R14, P1, R9, R4, 0x1 ;  /* 0x00000004090e7211 */ /* 0x010fe200078208ff */
[----:B------:R1:W4:Y:S01]  /*0330*/  LDG.E.U16 R28, desc[UR14][R10.64] ;  /* 0x0000000e0a1c7981 */ /* 0x000322000c1e1500 */
[-C--:B------:R-:W-:Y:S02]  /*0340*/  LEA.HI.X.SX32 R13, R13, R2.reuse, 0x1, P0 ;  /* 0x000000020d0d7211 */ /* 0x080fe400000f0eff */
[----:B------:R-:W-:Y:S01]  /*0350*/  LEA.HI.X.SX32 R15, R9, R2, 0x1, P1 ;  /* 0x00000002090f7211 */ /* 0x000fe200008f0eff */
[C---:B------:R-:W-:Y:S01]  /*0360*/  IMAD R9, R8.reuse, 0x2, R23 ;  /* 0x0000000208097824 */ /* 0x040fe200078e0217 */
[C---:B------:R-:W-:Y:S01]  /*0370*/  LEA R16, P0, R23.reuse, R4, 0x1 ;  /* 0x0000000417107211 */ /* 0x040fe200078008ff */
[----:B------:R1:W4:Y:S03]  /*0380*/  LDG.E.U16 R30, desc[UR14][R12.64] ;  /* 0x0000000e0c1e7981 */ /* 0x000326000c1e1500 */
[----:B------:R-:W-:Y:S01]  /*0390*/  LEA.HI.X.SX32 R17, R23, R2, 0x1, P0 ;  /* 0x0000000217117211 */ /* 0x000fe200000f0eff */
[C---:B0-----:R-:W-:Y:S01]  /*03a0*/  IMAD R21, R8.reuse, 0x2, R9 ;  /* 0x0000000208157824 */ /* 0x041fe200078e0209 */
[C---:B------:R-:W-:Y:S01]  /*03b0*/  LEA R18, P0, R9.reuse, R4, 0x1 ;  /* 0x0000000409127211 */ /* 0x040fe200078008ff */
[----:B------:R-:W4:Y:S03]  /*03c0*/  LDG.E.U16 R31, desc[UR14][R14.64] ;  /* 0x0000000e0e1f7981 */ /* 0x000f26000c1e1500 */
[----:B------:R-:W-:Y:S01]  /*03d0*/  LEA.HI.X.SX32 R19, R9, R2, 0x1, P0 ;  /* 0x0000000209137211 */ /* 0x000fe200000f0eff */
[C---:B------:R-:W-:Y:S01]  /*03e0*/  IMAD R9, R8.reuse, 0x2, R21 ;  /* 0x0000000208097824 */ /* 0x040fe200078e0215 */
[-C--:B-1----:R-:W-:Y:S01]  /*03f0*/  LEA R10, P0, R21, R4.reuse, 0x1 ;  /* 0x00000004150a7211 */ /* 0x082fe200078008ff */
[----:B------:R0:W5:Y:S02]  /*0400*/  LDG.E.U16 R32, desc[UR14][R16.64] ;  /* 0x0000000e10207981 */ /* 0x000164000c1e1500 */
[----:B------:R-:W-:Y:S01]  /*0410*/  IMAD R23, R8, 0x2, R9 ;  /* 0x0000000208177824 */ /* 0x000fe200078e0209 */
[----:B------:R-:W-:Y:S01]  /*0420*/  LEA R20, P1, R9, R4, 0x1 ;  /* 0x0000000409147211 */ /* 0x000fe200078208ff */
[----:B------:R-:W5:Y:S01]  /*0430*/  LDG.E.U16 R33, desc[UR14][R18.64] ;  /* 0x0000000e12217981 */ /* 0x000f62000c1e1500 */
[----:B------:R-:W-:-:S02]  /*0440*/  LEA.HI.X.SX32 R11, R21, R2, 0x1, P0 ;  /* 0x00000002150b7211 */ /* 0x000fc400000f0eff */
[----:B------:R-:W-:Y:S02]  /*0450*/  LEA.HI.X.SX32 R21, R9, R2, 0x1, P1 ;  /* 0x0000000209157211 */ /* 0x000fe400008f0eff */
[----:B------:R-:W-:Y:S01]  /*0460*/  LEA R9, R8, R23, 0x1 ;  /* 0x0000001708097211 */ /* 0x000fe200078e08ff */
[----:B------:R1:W5:Y:S01]  /*0470*/  LDG.E.U16 R34, desc[UR14][R10.64] ;  /* 0x0000000e0a227981 */ /* 0x000362000c1e1500 */
[----:B------:R-:W-:-:S03]  /*0480*/  LEA R12, P0, R23, R4, 0x1 ;  /* 0x00000004170c7211 */ /* 0x000fc600078008ff */
[C---:B0-----:R-:W-:Y:S01]  /*0490*/  IMAD R17, R8.reuse, 0x2, R9 ;  /* 0x0000000208117824 */ /* 0x041fe200078e0209 */
[----:B------:R-:W-:Y:S01]  /*04a0*/  LEA.HI.X.SX32 R13, R23, R2, 0x1, P0 ;  /* 0x00000002170d7211 */ /* 0x000fe200000f0eff */
[----:B------:R0:W5:Y:S01]  /*04b0*/  LDG.E.U16 R35, desc[UR14][R20.64] ;  /* 0x0000000e14237981 */ /* 0x000162000c1e1500 */
[C---:B------:R-:W-:Y:S01]  /*04c0*/  LEA R14, P0, R9.reuse, R4, 0x1 ;  /* 0x00000004090e7211 */ /* 0x040fe200078008ff */
[C---:B------:R-:W-:Y:S02]  /*04d0*/  IMAD R23, R8.reuse, 0x2, R17 ;  /* 0x0000000208177824 */ /* 0x040fe400078e0211 */
[----:B------:R0:W5:Y:S01]  /*04e0*/  LDG.E.U16 R36, desc[UR14][R12.64] ;  /* 0x0000000e0c247981 */ /* 0x000162000c1e1500 */
[----:B------:R-:W-:Y:S01]  /*04f0*/  LEA.HI.X.SX32 R15, R9, R2, 0x1, P0 ;  /* 0x00000002090f7211 */ /* 0x000fe200000f0eff */
[----:B------:R-:W-:Y:S01]  /*0500*/  IMAD R9, R8, 0x2, R23 ;  /* 0x0000000208097824 */ /* 0x000fe200078e0217 */
[----:B------:R-:W-:-:S03]  /*0510*/  LEA R16, P0, R17, R4, 0x1 ;  /* 0x0000000411107211 */ /* 0x000fc600078008ff */
[C---:B------:R-:W-:Y:S01]  /*0520*/  IMAD R25, R8.reuse, 0x2, R9 ;  /* 0x0000000208197824 */ /* 0x040fe200078e0209 */
[----:B------:R-:W-:Y:S01]  /*0530*/  LEA.HI.X.SX32 R17, R17, R2, 0x1, P0 ;  /* 0x0000000211117211 */ /* 0x000fe200000f0eff */
[----:B------:R0:W5:Y:S02]  /*0540*/  LDG.E.U16 R37, desc[UR14][R14.64] ;  /* 0x0000000e0e257981 */ /* 0x000164000c1e1500 */
[C---:B------:R-:W-:Y:S01]  /*0550*/  IMAD R27, R8.reuse, 0x2, R25 ;  /* 0x00000002081b7824 */ /* 0x040fe200078e0219 */
[C---:B-1----:R-:W-:Y:S01]  /*0560*/  LEA R10, P0, R9.reuse, R4, 0x1 ;  /* 0x00000004090a7211 */ /* 0x042fe200078008ff */
[----:B------:R-:W5:Y:S02]  /*0570*/  LDG.E.U16 R38, desc[UR14][R16.64] ;  /* 0x0000000e10267981 */ /* 0x000f64000c1e1500 */
[----:B0-----:R-:W-:Y:S01]  /*0580*/  IMAD R21, R8, 0x2, R27 ;  /* 0x0000000208157824 */ /* 0x001fe200078e021b */
[----:B------:R-:W-:Y:S02]  /*0590*/  LEA.HI.X.SX32 R11, R9, R2, 0x1, P0 ;  /* 0x00000002090b7211 */ /* 0x000fe400000f0eff */
[----:B------:R-:W-:-:S02]  /*05a0*/  LEA R18, P1, R23, R4, 0x1 ;  /* 0x0000000417127211 */ /* 0x000fc400078208ff */
[C---:B------:R-:W-:Y:S01]  /*05b0*/  LEA R9, R8.reuse, R21, 0x1 ;  /* 0x0000001508097211 */ /* 0x040fe200078e08ff */
[----:B------:R-:W5:Y:S01]  /*05c0*/  LDG.E.U16 R40, desc[UR14][R10.64] ;  /* 0x0000000e0a287981 */ /* 0x000f62000c1e1500 */
[----:B------:R-:W-:Y:S02]  /*05d0*/  LEA.HI.X.SX32 R19, R23, R2, 0x1, P1 ;  /* 0x0000000217137211 */ /* 0x000fe400008f0eff */
[C---:B------:R-:W-:Y:S01]  /*05e0*/  LEA R12, P0, R25.reuse, R4, 0x1 ;  /* 0x00000004190c7211 */ /* 0x040fe200078008ff */
[C---:B------:R-:W-:Y:S02]  /*05f0*/  IMAD R23, R8.reuse, 0x2, R9 ;  /* 0x0000000208177824 */ /* 0x040fe400078e0209 */
[----:B------:R0:W5:Y:S01]  /*0600*/  LDG.E.U16 R39, desc[UR14][R18.64] ;  /* 0x0000000e12277981 */ /* 0x000162000c1e1500 */
[----:B------:R-:W-:Y:S01]  /*0610*/  LEA.HI.X.SX32 R13, R25, R2, 0x1, P0 ;  /* 0x00000002190d7211 */ /* 0x000fe200000f0eff */
[----:B------:R-:W-:Y:S01]  /*0620*/  IMAD R25, R8, 0x2, R23 ;  /* 0x0000000208197824 */ /* 0x000fe200078e0217 */
[----:B------:R-:W-:-:S02]  /*0630*/  LEA R14, P0, R9, R4, 0x1 ;  /* 0x00000004090e7211 */ /* 0x000fc400078008ff */
[----:B------:R-:W-:Y:S01]  /*0640*/  LEA R20, P1, R21, R4, 0x1 ;  /* 0x0000000415147211 */ /* 0x000fe200078208ff */
[----:B------:R1:W5:Y:S01]  /*0650*/  LDG.E.U16 R41, desc[UR14][R12.64] ;  /* 0x0000000e0c297981 */ /* 0x000362000c1e1500 */
[-C--:B------:R-:W-:Y:S01]  /*0660*/  LEA.HI.X.SX32 R15, R9, R2.reuse, 0x1, P0 ;  /* 0x00000002090f7211 */ /* 0x080fe200000f0eff */
[----:B0-----:R-:W-:Y:S01]  /*0670*/  IMAD R19, R8, 0x2, R25 ;  /* 0x0000000208137824 */ /* 0x001fe200078e0219 */
[----:B------:R-:W-:-:S03]  /*0680*/  LEA.HI.X.SX32 R21, R21, R2, 0x1, P1 ;  /* 0x0000000215157211 */ /* 0x000fc600008f0eff */
[----:B------:R-:W5:Y:S01]  /*0690*/  LDG.E.U16 R43, desc[UR14][R14.64] ;  /* 0x0000000e0e2b7981 */ /* 0x000f62000c1e1500 */
[C---:B------:R-:W-:Y:S01]  /*06a0*/  IMAD R9, R8.reuse, 0x2, R19 ;  /* 0x0000000208097824 */ /* 0x040fe200078e0213 */
[----:B------:R-:W-:Y:S02]  /*06b0*/  LEA R16, P0, R23, R4, 0x1 ;  /* 0x0000000417107211 */ /* 0x000fe400078008ff */
[----:B------:R0:W5:Y:S01]  /*06c0*/  LDG.E.U16 R42, desc[UR14][R20.64] ;  /* 0x0000000e142a7981 */ /* 0x000162000c1e1500 */
[----:B------:R-:W-:-:S04]  /*06d0*/  IMAD R11, R8, 0x2, R9 ;  /* 0x00000002080b7824 */ /* 0x000fc800078e0209 */
[C---:B------:R-:W-:Y:S01]  /*06e0*/  IMAD R29, R8.reuse, 0x2, R11 ;  /* 0x00000002081d7824 */ /* 0x040fe200078e020b */
[----:B------:R-:W-:Y:S02]  /*06f0*/  LEA R18, P1, R19, R4, 0x1 ;  /* 0x0000000413127211 */ /* 0x000fe400078208ff */
[----:B------:R-:W-:Y:S02]  /*0700*/  LEA.HI.X.SX32 R17, R23, R2, 0x1, P0 ;  /* 0x0000000217117211 */ /* 0x000fe400000f0eff */
[----:B-1----:R-:W-:Y:S02]  /*0710*/  LEA R12, P0, R9, R4, 0x1 ;  /* 0x00000004090c7211 */ /* 0x002fe400078008ff */
[----:B0-----:R-:W-:Y:S01]  /*0720*/  LEA R21, R8, R29, 0x1 ;  /* 0x0000001d08157211 */ /* 0x001fe200078e08ff */
[----:B------:R0:W5:Y:S01]  /*0730*/  LDG.E.U16 R44, desc[UR14][R16.64] ;  /* 0x0000000e102c7981 */ /* 0x000162000c1e1500 */
[-C--:B------:R-:W-:Y:S02]  /*0740*/  LEA.HI.X.SX32 R19, R19, R2.reuse, 0x1, P1 ;  /* 0x0000000213137211 */ /* 0x080fe400008f0eff */
[----:B------:R-:W-:-:S02]  /*0750*/  LEA.HI.X.SX32 R13, R9, R2, 0x1, P0 ;  /* 0x00000002090d7211 */ /* 0x000fc400000f0eff */
[-C--:B------:R-:W-:Y:S01]  /*0760*/  LEA R22, P1, R21, R4.reuse, 0x1 ;  /* 0x0000000415167211 */ /* 0x080fe200078208ff */
[C---:B------:R-:W-:Y:S01]  /*0770*/  IMAD R9, R8.reuse, 0x2, R21 ;  /* 0x0000000208097824 */ /* 0x040fe200078e0215 */
[----:B------:R-:W-:Y:S01]  /*0780*/  LEA R20, P0, R11, R4, 0x1 ;  /* 0x000000040b147211 */ /* 0x000fe200078008ff */
[----:B------:R1:W5:Y:S01]  /*0790*/  LDG.E.U16 R45, desc[UR14][R18.64] ;  /* 0x0000000e122d7981 */ /* 0x000362000c1e1500 */
[-C--:B------:R-:W-:Y:S02]  /*07a0*/  LEA.HI.X.SX32 R23, R21, R2.reuse, 0x1, P1 ;  /* 0x0000000215177211 */ /* 0x080fe400008f0eff */
[----:B------:R-:W-:Y:S01]  /*07b0*/  LEA.HI.X.SX32 R21, R11, R2, 0x1, P0 ;  /* 0x000000020b157211 */ /* 0x000fe200000f0eff */
[----:B------:R-:W-:Y:S01]  /*07c0*/  IMAD R11, R8, 0x2, R9 ;  /* 0x00000002080b7824 */ /* 0x000fe200078e0209 */
[C---:B------:R-:W-:Y:S01]  /*07d0*/  LEA R14, P0, R9.reuse, R4, 0x1 ;  /* 0x00000004090e7211 */ /* 0x040fe200078008ff */
[----:B------:R1:W5:Y:S03]  /*07e0*/  LDG.E.U16 R46, desc[UR14][R12.64] ;  /* 0x0000000e0c2e7981 */ /* 0x000366000c1e1500 */
[----:B------:R-:W-:Y:S01]  /*07f0*/  LEA.HI.X.SX32 R15, R9, R2, 0x1, P0 ;  /* 0x00000002090f7211 */ /* 0x000fe200000f0eff */
[----:B------:R-:W5:Y:S01]  /*0800*/  LDG.E.U16 R22, desc[UR14][R22.64] ;  /* 0x0000000e16167981 */ /* 0x000f62000c1e1500 */
[----:B0-----:R-:W-:-:S02]  /*0810*/  LEA R16, P1, R11, R4, 0x1 ;  /* 0x000000040b107211 */ /* 0x001fc400078208ff */
[----:B------:R-:W-:Y:S01]  /*0820*/  LEA R10, P0, R27, R4, 0x1 ;  /* 0x000000041b0a7211 */ /* 0x000fe200078008ff */
[----:B-1----:R-:W-:Y:S01]  /*0830*/  IMAD R19, R8, 0x2, R11 ;  /* 0x0000000208137824 */ /* 0x002fe200078e020b */
[-C--:B------:R-:W-:Y:S01]  /*0840*/  LEA.HI.X.SX32 R17, R11, R2.reuse, 0x1, P1 ;  /* 0x000000020b117211 */ /* 0x080fe200008f0eff */
[----:B------:R-:W5:Y:S01]  /*0850*/  LDG.E.U16 R14, desc[UR14][R14.64] ;  /* 0x0000000e0e0e7981 */ /* 0x000f62000c1e1500 */
[----:B------:R-:W-:Y:S02]  /*0860*/  LEA.HI.X.SX32 R11, R27, R2, 0x1, P0 ;  /* 0x000000021b0b7211 */ /* 0x000fe400000f0eff */
[-C--:B------:R-:W-:Y:S01]  /*0870*/  LEA R8, P0, R25, R4.reuse, 0x1 ;  /* 0x0000000419087211 */ /* 0x080fe200078008ff */
[----:B------:R-:W5:Y:S01]  /*0880*/  LDG.E.U16 R20, desc[UR14][R20.64] ;  /* 0x0000000e14147981 */ /* 0x000f62000c1e1500 */
[----:B------:R-:W-:Y:S02]  /*0890*/  LEA R12, P1, R29, R4, 0x1 ;  /* 0x000000041d0c7211 */ /* 0x000fe400078208ff */
[----:B------:R-:W-:Y:S01]  /*08a0*/  LEA.HI.X.SX32 R9, R25, R2, 0x1, P0 ;  /* 0x0000000219097211 */ /* 0x000fe200000f0eff */
[----:B------:R-:W5:Y:S01]  /*08b0*/  LDG.E.U16 R16, desc[UR14][R16.64] ;  /* 0x0000000e10107981 */ /* 0x000f62000c1e1500 */
[----:B------:R-:W-:-:S02]  /*08c0*/  LEA R18, P0, R19, R4, 0x1 ;  /* 0x0000000413127211 */ /* 0x000fc400078008ff */
[-C--:B------:R-:W-:Y:S01]  /*08d0*/  LEA.HI.X.SX32 R13, R29, R2.reuse, 0x1, P1 ;  /* 0x000000021d0d7211 */ /* 0x080fe200008f0eff */
[----:B------:R0:W5:Y:S01]  /*08e0*/  LDG.E.U16 R10, desc[UR14][R10.64] ;  /* 0x0000000e0a0a7981 */ /* 0x000162000c1e1500 */
[----:B------:R-:W-:-:S03]  /*08f0*/  LEA.HI.X.SX32 R19, R19, R2, 0x1, P0 ;  /* 0x0000000213137211 */ /* 0x000fc600000f0eff */
[----:B------:R1:W5:Y:S04]  /*0900*/  LDG.E.U16 R8, desc[UR14][R8.64] ;  /* 0x0000000e08087981 */ /* 0x000368000c1e1500 */
[----:B------:R-:W5:Y:S04]  /*0910*/  LDG.E.U16 R12, desc[UR14][R12.64] ;  /* 0x0000000e0c0c7981 */ /* 0x000f68000c1e1500 */
[----:B------:R0:W5:Y:S01]  /*0920*/  LDG.E.U16 R15, desc[UR14][R18.64] ;  /* 0x0000000e120f7981 */ /* 0x000162000c1e1500 */
[----:B------:R-:W0:Y:S01]  /*0930*/  S2UR UR8, SR_CgaCtaId ;  /* 0x00000000000879c3 */ /* 0x000e220000008800 */
[----:B------:R-:W-:Y:S01]  /*0940*/  UMOV UR4, 0x400 ;  /* 0x0000040000047882 */ /* 0x000fe20000000000 */
[----:B------:R-:W-:-:S02]  /*0950*/  LOP3.LUT R2, R0, 0xff, RZ, 0xc0, !PT ;  /* 0x000000ff00027812 */ /* 0x000fc400078ec0ff */
[----:B------:R-:W-:Y:S01]  /*0960*/  SHF.R.S32.HI R4, RZ, 0x8, R0 ;  /* 0x00000008ff047819 */ /* 0x000fe20000011400 */
[----:B0-----:R-:W-:-:S03]  /*0970*/  ULEA UR8, UR8, UR4, 0x18 ;  /* 0x0000000408087291 */ /* 0x001fc6000f8ec0ff */
[----:B------:R-:W0:Y:S01]  /*0980*/  S2UR UR4, SR_CTAID.X ;  /* 0x00000000000479c3 */ /* 0x000e220000002500 */
[----:B------:R-:W-:Y:S01]  /*0990*/  IMAD.SHL.U32 R11, R2, 0x2, RZ ;  /* 0x00000002020b7824 */ /* 0x000fe200078e00ff */
[----:B------:R-:W-:-:S04]  /*09a0*/  SGXT R4, R4, 0x1 ;  /* 0x000000010404781a */ /* 0x000fc80000000200 */
[----:B------:R-:W-:-:S04]  /*09b0*/  LOP3.LUT R4, R11, 0x210, R4, 0x78, !PT ;  /* 0x000002100b047812 */ /* 0x000fc800078e7804 */
[----:B-1----:R-:W-:Y:S01]  /*09c0*/  LOP3.LUT R9, R4, 0x20, RZ, 0x3c, !PT ;  /* 0x0000002004097812 */ /* 0x002fe200078e3cff */
[----:B0-----:R-:W-:-:S04]  /*09d0*/  USHF.L.U32 UR4, UR4, 0x8, URZ ;  /* 0x0000000804047899 */ /* 0x001fc800080006ff */
[----:B------:R-:W-:-:S04]  /*09e0*/  UIADD3 UR16, UPT, UPT, UR4, 0x100, URZ ;  /* 0x0000010004107890 */ /* 0x000fc8000fffe0ff */
[----:B------:R-:W-:Y:S01]  /*09f0*/  UISETP.GE.AND UP0, UPT, UR16, 0x1, UPT ;  /* 0x000000011000788c */ /* 0x000fe2000bf06270 */
[----:B------:R-:W-:Y:S01]  /*0a00*/  IMAD.MOV.U32 R2, RZ, RZ, -0x800000 ;  /* 0xff800000ff027424 */ /* 0x000fe200078e00ff */
[----:B------:R-:W-:Y:S02]  /*0a10*/  MOV R81, 0x3f800000 ;  /* 0x3f80000000517802 */ /* 0x000fe40000000f00 */
[----:B------:R-:W-:Y:S02]  /*0a20*/  CS2R R18, SRZ ;  /* 0x0000000000127805 */ /* 0x000fe4000001ff00 */
[----:B------:R-:W-:Y:S02]  /*0a30*/  CS2R R76, SRZ ;  /* 0x00000000004c7805 */ /* 0x000fe4000001ff00 */
[----:B------:R-:W-:Y:S02]  /*0a40*/  CS2R R78, SRZ ;  /* 0x00000000004e7805 */ /* 0x000fe4000001ff00 */
[----:B------:R-:W-:-:S02]  /*0a50*/  CS2R R72, SRZ ;  /* 0x0000000000487805 */ /* 0x000fc4000001ff00 */
[----:B------:R-:W-:Y:S02]  /*0a60*/  CS2R R74, SRZ ;  /* 0x00000000004a7805 */ /* 0x000fe4000001ff00 */
[----:B------:R-:W-:Y:S02]  /*0a70*/  CS2R R68, SRZ ;  /* 0x0000000000447805 */ /* 0x000fe4000001ff00 */
[----:B------:R-:W-:Y:S02]  /*0a80*/  CS2R R70, SRZ ;  /* 0x0000000000467805 */ /* 0x000fe4000001ff00 */
[----:B------:R-:W-:Y:S02]  /*0a90*/  CS2R R64, SRZ ;  /* 0x0000000000407805 */ /* 0x000fe4000001ff00 */
[----:B------:R-:W-:Y:S02]  /*0aa0*/  CS2R R66, SRZ ;  /* 0x0000000000427805 */ /* 0x000fe4000001ff00 */
[----:B------:R-:W-:-:S02]  /*0ab0*/  CS2R R60, SRZ ;  /* 0x00000000003c7805 */ /* 0x000fc4000001ff00 */
[----:B------:R-:W-:Y:S02]  /*0ac0*/  CS2R R62, SRZ ;  /* 0x00000000003e7805 */ /* 0x000fe4000001ff00 */
[----:B------:R-:W-:Y:S02]  /*0ad0*/  CS2R R56, SRZ ;  /* 0x0000000000387805 */ /* 0x000fe4000001ff00 */
[----:B------:R-:W-:Y:S01]  /*0ae0*/  CS2R R58, SRZ ;  /* 0x00000000003a7805 */ /* 0x000fe2000001ff00 */
[----:B--2---:R0:W-:Y:S02]  /*0af0*/  STS.U16 [R4+UR8], R3 ;  /* 0x0000000304007988 */ /* 0x0041e40008000408 */
[----:B0-----:R-:W-:Y:S02]  /*0b00*/  LOP3.LUT R3, R4, 0x40, RZ, 0x3c, !PT ;  /* 0x0000004004037812 */ /* 0x001fe400078e3cff */
[----:B---3--:R0:W-:Y:S02]  /*0b10*/  STS.U16 [R4+UR8+0x1000], R24 ;  /* 0x0010001804007988 */ /* 0x0081e40008000408 */
[----:B0-----:R-:W-:-:S02]  /*0b20*/  IMAD.MOV.U32 R24, RZ, RZ, -0x800000 ;  /* 0xff800000ff187424 */ /* 0x001fc400078e00ff */
[----:B----4-:R-:W-:Y:S04]  /*0b30*/  STS.U16 [R4+UR8+0x2000], R31 ;  /* 0x0020001f04007988 */ /* 0x010fe80008000408 */
[----:B-----5:R-:W-:Y:S04]  /*0b40*/  STS.U16 [R4+UR8+0x3000], R35 ;  /* 0x0030002304007988 */ /* 0x020fe80008000408 */
[----:B------:R-:W-:Y:S04]  /*0b50*/  STS.U16 [R4+UR8+0x4000], R39 ;  /* 0x0040002704007988 */ /* 0x000fe80008000408 */
[----:B------:R-:W-:Y:S04]  /*0b60*/  STS.U16 [R4+UR8+0x5000], R42 ;  /* 0x0050002a04007988 */ /* 0x000fe80008000408 */
[----:B------:R-:W-:Y:S04]  /*0b70*/  STS.U16 [R4+UR8+0x6000], R45 ;  /* 0x0060002d04007988 */ /* 0x000fe80008000408 */
[----:B------:R-:W-:Y:S04]  /*0b80*/  STS.U16 [R4+UR8+0x7000], R22 ;  /* 0x0070001604007988 */ /* 0x000fe80008000408 */
[----:B------:R0:W-:Y:S04]  /*0b90*/  STS.U16 [R9+UR8+0x400], R5 ;  /* 0x0004000509007988 */ /* 0x0001e80008000408 */
[----:B------:R-:W-:Y:S01]  /*0ba0*/  STS.U16 [R9+UR8+0x1400], R26 ;  /* 0x0014001a09007988 */ /* 0x000fe20008000408 */
[----:B0-----:R-:W-:-:S03]  /*0bb0*/  LOP3.LUT R5, R4, 0x60, RZ, 0x3c, !PT ;  /* 0x0000006004057812 */ /* 0x001fc600078e3cff */
[----:B------:R-:W-:Y:S01]  /*0bc0*/  STS.U16 [R9+UR8+0x2400], R32 ;  /* 0x0024002009007988 */ /* 0x000fe20008000408 */
[----:B------:R-:W-:-:S03]  /*0bd0*/  CS2R R22, SRZ ;  /* 0x0000000000167805 */ /* 0x000fc6000001ff00 */
[----:B------:R-:W-:Y:S01]  /*0be0*/  STS.U16 [R9+UR8+0x3400], R36 ;  /* 0x0034002409007988 */ /* 0x000fe20008000408 */
[----:B------:R-:W-:-:S03]  /*0bf0*/  LOP3.LUT R4, R0, 0x7, RZ, 0xc0, !PT ;  /* 0x0000000700047812 */ /* 0x000fc600078ec0ff */
[----:B------:R-:W-:Y:S04]  /*0c00*/  STS.U16 [R9+UR8+0x4400], R40 ;  /* 0x0044002809007988 */ /* 0x000fe80008000408 */
[----:B------:R-:W-:Y:S04]  /*0c10*/  STS.U16 [R9+UR8+0x5400], R43 ;  /* 0x0054002b09007988 */ /* 0x000fe80008000408 */
[----:B------:R-:W-:Y:S04]  /*0c20*/  STS.U16 [R9+UR8+0x6400], R46 ;  /* 0x0064002e09007988 */ /* 0x000fe80008000408 */
[----:B------:R-:W-:Y:S04]  /*0c30*/  STS.U16 [R9+UR8+0x7400], R14 ;  /* 0x0074000e09007988 */ /* 0x000fe80008000408 */
[----:B------:R0:W-:Y:S04]  /*0c40*/  STS.U16 [R3+UR8+0x800], R6 ;  /* 0x0008000603007988 */ /* 0x0001e80008000408 */
[----:B------:R-:W-:Y:S04]  /*0c50*/  STS.U16 [R3+UR8+0x1800], R28 ;  /* 0x0018001c03007988 */ /* 0x000fe80008000408 */
[----:B------:R-:W-:Y:S01]  /*0c60*/  STS.U16 [R3+UR8+0x2800], R33 ;  /* 0x0028002103007988 */ /* 0x000fe20008000408 */
[----:B0-----:R-:W-:-:S03]  /*0c70*/  IMAD.SHL.U32 R6, R0, 0x8, RZ ;  /* 0x0000000800067824 */ /* 0x001fc600078e00ff */
[----:B------:R-:W-:Y:S04]  /*0c80*/  STS.U16 [R3+UR8+0x3800], R37 ;  /* 0x0038002503007988 */ /* 0x000fe80008000408 */
[----:B------:R-:W-:Y:S04]  /*0c90*/  STS.U16 [R3+UR8+0x4800], R41 ;  /* 0x0048002903007988 */ /* 0x000fe80008000408 */
[----:B------:R-:W-:Y:S04]  /*0ca0*/  STS.U16 [R3+UR8+0x5800], R44 ;  /* 0x0058002c03007988 */ /* 0x000fe80008000408 */
[----:B------:R0:W-:Y:S04]  /*0cb0*/  STS.U16 [R3+UR8+0x6800], R20 ;  /* 0x0068001403007988 */ /* 0x0001e80008000408 */
[----:B------:R1:W-:Y:S04]  /*0cc0*/  STS.U16 [R3+UR8+0x7800], R16 ;  /* 0x0078001003007988 */ /* 0x0003e80008000408 */
[----:B------:R2:W-:Y:S01]  /*0cd0*/  STS.U16 [R5+UR8+0xc00], R7 ;  /* 0x000c000705007988 */ /* 0x0005e20008000408 */
[----:B0-----:R-:W-:-:S03]  /*0ce0*/  CS2R R20, SRZ ;  /* 0x0000000000147805 */ /* 0x001fc6000001ff00 */
[----:B------:R-:W-:Y:S01]  /*0cf0*/  STS.U16 [R5+UR8+0x1c00], R30 ;  /* 0x001c001e05007988 */ /* 0x000fe20008000408 */
[----:B-1----:R-:W-:Y:S01]  /*0d00*/  IMAD.MOV.U32 R3, RZ, RZ, 0x3f800000 ;  /* 0x3f800000ff037424 */ /* 0x002fe200078e00ff */
[----:B------:R-:W-:Y:S02]  /*0d10*/  CS2R R16, SRZ ;  /* 0x0000000000107805 */ /* 0x000fe4000001ff00 */
[----:B------:R-:W-:Y:S01]  /*0d20*/  STS.U16 [R5+UR8+0x2c00], R34 ;  /* 0x002c002205007988 */ /* 0x000fe20008000408 */
[----:B--2---:R-:W-:-:S03]  /*0d30*/  LOP3.LUT R7, R0, 0x1ff, RZ, 0xc0, !PT ;  /* 0x000001ff00077812 */ /* 0x004fc600078ec0ff */
[----:B------:R-:W-:Y:S04]  /*0d40*/  STS.U16 [R5+UR8+0x3c00], R38 ;  /* 0x003c002605007988 */ /* 0x000fe80008000408 */
[----:B------:R-:W-:Y:S04]  /*0d50*/  STS.U16 [R5+UR8+0x4c00], R10 ;  /* 0x004c000a05007988 */ /* 0x000fe80008000408 */
[----:B------:R-:W-:Y:S04]  /*0d60*/  STS.U16 [R5+UR8+0x5c00], R8 ;  /* 0x005c000805007988 */ /* 0x000fe80008000408 */
[----:B------:R-:W-:Y:S04]  /*0d70*/  STS.U16 [R5+UR8+0x6c00], R12 ;  /* 0x006c000c05007988 */ /* 0x000fe80008000408 */
[----:B------:R0:W-:Y:S02]  /*0d80*/  STS.U16 [R5+UR8+0x7c00], R15 ;  /* 0x007c000f05007988 */ /* 0x0001e40008000408 */
[----:B0-----:R-:W-:Y:S01]  /*0d90*/  IMAD.SHL.U32 R5, R0, 0x2, RZ ;  /* 0x0000000200057824 */ /* 0x001fe200078e00ff */
[----:B------:R-:W-:Y:S06]  /*0da0*/  BRA.U !UP0, `(.L_x_0) ;  /* 0x0000001908a47547 */ /* 0x000fec000b800000 */
[----:B------:R-:W0:Y:S01]  /*0db0*/  LDCU.64 UR12, c[0x0][0x3d0] ;  /* 0x00007a00ff0c77ac */ /* 0x000e220008000a00 */
[----:B------:R-:W-:Y:S01]  /*0dc0*/  LOP3.LUT R3, R6, 0x30, RZ, 0xc0, !PT ;  /* 0x0000003006037812 */ /* 0x000fe200078ec0ff */
[----:B------:R-:W-:Y:S01]  /*0dd0*/  IMAD R6, R4, 0x210, RZ ;  /* 0x0000021004067824 */ /* 0x000fe200078e02ff */
[----:B------:R-:W-:Y:S01]  /*0de0*/  LOP3.LUT R2, R0, 0x1e0, RZ, 0xc0, !PT ;  /* 0x000001e000027812 */ /* 0x000fe200078ec0ff */
[----:B------:R-:W1:Y:S01]  /*0df0*/  LDCU.64 UR10, c[0x0][0x3c0] ;  /* 0x00007800ff0a77ac */ /* 0x000e620008000a00 */
[----:B------:R-:W-:Y:S01]  /*0e00*/  SHF.R.U32.HI R10, RZ, 0x2, R0 ;  /* 0x00000002ff0a7819 */ /* 0x000fe20000011600 */
[C---:B------:R-:W-:Y:S01]  /*0e10*/  IMAD R8, R4.reuse, 0x40, R3 ;  /* 0x0000004004087824 */ /* 0x040fe200078e0203 */
[----:B------:R-:W-:Y:S01]  /*0e20*/  LOP3.LUT R3, R5, 0x10, RZ, 0xc0, !PT ;  /* 0x0000001005037812 */ /* 0x000fe200078ec0ff */
[----:B------:R-:W2:Y:S01]  /*0e30*/  LDCU UR5, c[0x0][0x3c8] ;  /* 0x00007900ff0577ac */ /* 0x000ea20008000800 */
[----:B------:R-:W-:Y:S01]  /*0e40*/  IMAD R4, R4, 0x90, RZ ;  /* 0x0000009004047824 */ /* 0x000fe200078e02ff */
[----:B------:R-:W-:Y:S01]  /*0e50*/  SHF.R.U32.HI R2, RZ, 0x1, R2 ;  /* 0x00000001ff027819 */ /* 0x000fe20000011602 */
[----:B------:R-:W3:Y:S01]  /*0e60*/  LDC R17, c[0x0][0x3d8] ;  /* 0x0000f600ff117b82 */ /* 0x000ee20000000800 */
[--C-:B------:R-:W-:Y:S01]  /*0e70*/  LOP3.LUT R9, R3, 0x1e0, R0.reuse, 0xf8, !PT ;  /* 0x000001e003097812 */ /* 0x100fe200078ef800 */
[----:B------:R-:W4:Y:S01]  /*0e80*/  LDCU.64 UR20, c[0x0][0x390] ;  /* 0x00007200ff1477ac */ /* 0x000f220008000a00 */
[----:B------:R-:W-:Y:S01]  /*0e90*/  SGXT.U32 R3, R10, 0x3 ;  /* 0x000000030a03781a */ /* 0x000fe20000000000 */
[----:B------:R-:W-:Y:S01]  /*0ea0*/  IMAD.SHL.U32 R10, R7, 0x2, RZ ;  /* 0x00000002070a7824 */ /* 0x000fe200078e00ff */
[--C-:B------:R-:W-:Y:S01]  /*0eb0*/  LOP3.LUT R4, R4, 0x30, R5.reuse, 0x78, !PT ;  /* 0x0000003004047812 */ /* 0x100fe200078e7805 */
[----:B------:R-:W5:Y:S01]  /*0ec0*/  LDCU.64 UR18, c[0x0][0x388] ;  /* 0x00007100ff1277ac */ /* 0x000f620008000a00 */
[----:B------:R-:W-:Y:S01]  /*0ed0*/  LOP3.LUT R15, R6, R9, RZ, 0x3c, !PT ;  /* 0x00000009060f7212 */ /* 0x000fe200078e3cff */
[----:B------:R-:W-:Y:S01]  /*0ee0*/  IMAD.SHL.U32 R12, R0, 0x100, RZ ;  /* 0x00000100000c7824 */ /* 0x000fe200078e00ff */
[----:B------:R-:W-:Y:S01]  /*0ef0*/  LOP3.LUT R5, R8, 0x30, R5, 0x78, !PT ;  /* 0x0000003008057812 */ /* 0x000fe200078e7805 */
[----:B0-----:R-:W-:Y:S01]  /*0f00*/  UIMAD UR6, UR9, UR12, URZ ;  /* 0x0000000c090672a4 */ /* 0x001fe2000f8e02ff */
[----:B------:R-:W-:Y:S01]  /*0f10*/  LOP3.LUT R6, R2, UR4, R3, 0xfe, !PT ;  /* 0x0000000402067c12 */ /* 0x000fe2000f8efe03 */
[----:B-1----:R-:W-:Y:S01]  /*0f20*/  UIMAD UR4, UR9, UR10, URZ ;  /* 0x0000000a090472a4 */ /* 0x002fe2000f8e02ff */
[C---:B------:R-:W-:Y:S01]  /*0f30*/  LOP3.LUT R8, R0.reuse, 0x1f, RZ, 0xc0, !PT ;  /* 0x0000001f00087812 */ /* 0x040fe200078ec0ff */
[----:B------:R-:W-:Y:S01]  /*0f40*/  USHF.L.U32 UR7, UR6, 0x1, URZ ;  /* 0x0000000106077899 */ /* 0x000fe200080006ff */
[C---:B------:R-:W-:Y:S01]  /*0f50*/  LOP3.LUT R7, R0.reuse, 0x1c0, RZ, 0xc0, !PT ;  /* 0x000001c000077812 */ /* 0x040fe200078ec0ff */
[----:B------:R-:W-:Y:S01]  /*0f60*/  IMAD.U32 R19, RZ, RZ, UR11 ;  /* 0x0000000bff137e24 */ /* 0x000fe2000f8e00ff */
[----:B------:R-:W-:Y:S01]  /*0f70*/  LOP3.LUT R2, R0, 0x3f, RZ, 0xc0, !PT ;  /* 0x0000003f00027812 */ /* 0x000fe200078ec0ff */
[----:B------:R-:W-:Y:S01]  /*0f80*/  IMAD R11, R8, UR13, RZ ;  /* 0x0000000d080b7c24 */ /* 0x000fe2000f8e02ff */
[--C-:B------:R-:W-:Y:S01]  /*0f90*/  SHF.R.U32.HI R9, RZ, 0x2, R0.reuse ;  /* 0x00000002ff097819 */ /* 0x100fe20000011600 */
[----:B------:R-:W-:Y:S01]  /*0fa0*/  IMAD.U32 R85, RZ, RZ, UR7 ;  /* 0x00000007ff557e24 */ /* 0x000fe2000f8e00ff */
[----:B------:R-:W-:Y:S01]  /*0fb0*/  SHF.R.U32.HI R13, RZ, 0x2, R7 ;  /* 0x00000002ff0d7819 */ /* 0x000fe20000011607 */
[----:B--2---:R-:W-:Y:S01]  /*0fc0*/  IMAD R3, R2, UR5, RZ ;  /* 0x0000000502037c24 */ /* 0x004fe2000f8e02ff */
[----:B------:R-:W-:Y:S01]  /*0fd0*/  USHF.L.U32 UR5, UR4, 0x1, URZ ;  /* 0x0000000104057899 */ /* 0x000fe200080006ff */
[C---:B------:R-:W-:Y:S01]  /*0fe0*/  LOP3.LUT R7, R10.reuse, 0x30, R9, 0x78, !PT ;  /* 0x000000300a077812 */ /* 0x040fe200078e7809 */
[----:B------:R-:W-:Y:S01]  /*0ff0*/  UIMAD.WIDE UR6, UR6, 0x2, URZ ;  /* 0x00000002060678a5 */ /* 0x000fe2000f8e02ff */
[----:B------:R-:W-:Y:S01]  /*1000*/  LOP3.LUT R8, R10, R13, RZ, 0x3c, !PT ;  /* 0x0000000d0a087212 */ /* 0x000fe200078e3cff */
[----:B------:R-:W-:Y:S01]  /*1010*/  IMAD.SHL.U32 R10, R11, 0x2, RZ ;  /* 0x000000020b0a7824 */ /* 0x000fe200078e00ff */
[----:B------:R-:W-:Y:S01]  /*1020*/  LOP3.LUT R12, R12, 0x1000, RZ, 0xc0, !PT ;  /* 0x000010000c0c7812 */ /* 0x000fe200078ec0ff */
[----:B------:R-:W-:Y:S01]  /*1030*/  IMAD.U32 R13, RZ, RZ, UR5 ;  /* 0x00000005ff0d7e24 */ /* 0x000fe2000f8e00ff */
[----:B------:R-:W-:Y:S01]  /*1040*/  SHF.R.U32.HI R14, RZ, 0x6, R0 ;  /* 0x00000006ff0e7819 */ /* 0x000fe20000011600 */
[----:B------:R-:W-:Y:S01]  /*1050*/  UIMAD.WIDE UR4, UR4, 0x2, URZ ;  /* 0x00000002040478a5 */ /* 0x000fe2000f8e02ff */
[----:B------:R-:W-:Y:S01]  /*1060*/  IADD3 R9, PT, PT, R15, UR8, R12 ;  /* 0x000000080f097c10 */ /* 0x000fe2000fffe00c */
[----:B------:R-:W-:Y:S01]  /*1070*/  IMAD.U32 R15, RZ, RZ, UR11 ;  /* 0x0000000bff0f7e24 */ /* 0x000fe2000f8e00ff */
[C---:B------:R-:W-:Y:S01]  /*1080*/  SHF.L.U32 R2, R3.reuse, 0x1, RZ ;  /* 0x0000000103027819 */ /* 0x040fe200000006ff */
[----:B------:R-:W-:Y:S01]  /*1090*/  IMAD.HI R3, R3, 0x2, RZ ;  /* 0x0000000203037827 */ /* 0x000fe200078e02ff */
[----:B----4-:R-:W-:-:S02]  /*10a0*/  IADD3 R85, P2, P3, R10, UR20, R85 ;  /* 0x000000140a557c10 */ /* 0x010fc4000fb5e055 */
[----:B------:R-:W-:Y:S02]  /*10b0*/  CS2R R76, SRZ ;  /* 0x00000000004c7805 */ /* 0x000fe4000001ff00 */
[----:B------:R-:W-:Y:S01]  /*10c0*/  SHF.R.U32.HI R12, RZ, 0x5, R0 ;  /* 0x00000005ff0c7819 */ /* 0x000fe20000011600 */
[----:B------:R-:W-:Y:S01]  /*10d0*/  IMAD.U32 R16, RZ, RZ, UR5 ;  /* 0x00000005ff107e24 */ /* 0x000fe2000f8e00ff */
[----:B------:R-:W-:Y:S01]  /*10e0*/  SGXT.U32 R10, R14, 0x3 ;  /* 0x000000030e0a781a */ /* 0x000fe20000000000 */
[----:B------:R-:W-:Y:S01]  /*10f0*/  IMAD.U32 R18, RZ, RZ, UR11 ;  /* 0x0000000bff127e24 */ /* 0x000fe2000f8e00ff */
[----:B-----5:R-:W-:Y:S01]  /*1100*/  IADD3 R92, P0, P1, R2, UR18, R13 ;  /* 0x00000012025c7c10 */ /* 0x020fe2000f91e00d */
[----:B------:R-:W-:Y:S01]  /*1110*/  IMAD.MOV.U32 R81, RZ, RZ, 0x3f800000 ;  /* 0x3f800000ff517424 */ /* 0x000fe200078e00ff */
[----:B------:R-:W-:Y:S01]  /*1120*/  SGXT.U32 R2, R12, 0x4 ;  /* 0x000000040c02781a */ /* 0x000fe20000000000 */
[----:B------:R-:W-:Y:S01]  /*1130*/  IMAD R10, R10, UR11, RZ ;  /* 0x0000000b0a0a7c24 */ /* 0x000fe2000f8e02ff */
[----:B------:R-:W-:Y:S01]  /*1140*/  IADD3.X R16, PT, PT, R3, UR19, R16, P0, P1 ;  /* 0x0000001303107c10 */ /* 0x000fe200087e2410 */
[----:B------:R-:W-:Y:S01]  /*1150*/  IMAD.HI R12, R11, 0x2, RZ ;  /* 0x000000020b0c7827 */ /* 0x000fe200078e02ff */
[----:B------:R-:W-:-:S02]  /*1160*/  CS2R R78, SRZ ;  /* 0x00000000004e7805 */ /* 0x000fc4000001ff00 */
[----:B------:R-:W-:Y:S02]  /*1170*/  CS2R R72, SRZ ;  /* 0x0000000000487805 */ /* 0x000fe4000001ff00 */
[----:B------:R-:W-:Y:S01]  /*1180*/  LEA R98, P0, R10, R92, 0x1 ;  /* 0x0000005c0a627211 */ /* 0x000fe200078008ff */
[----:B---3--:R-:W-:Y:S01]  /*1190*/  IMAD R13, R2, R17, RZ ;  /* 0x00000011020d7224 */ /* 0x008fe200078e02ff */
[----:B------:R-:W-:Y:S01]  /*11a0*/  LEA R2, R15, R10, 0x3 ;  /* 0x0000000a0f027211 */ /* 0x000fe200078e18ff */
[----:B------:R-:W-:Y:S01]  /*11b0*/  IMAD.U32 R15, RZ, RZ, UR7 ;  /* 0x00000007ff0f7e24 */ /* 0x000fe2000f8e00ff */
[----:B------:R-:W-:Y:S01]  /*11c0*/  LEA.HI.X.SX32 R99, R10, R16, 0x1, P0 ;  /* 0x000000100a637211 */ /* 0x000fe200000f0eff */
[----:B------:R-:W-:Y:S01]  /*11d0*/  IMAD R14, R17, 0x10, R13 ;  /* 0x00000010110e7824 */ /* 0x000fe200078e020d */
[----:B------:R-:W-:Y:S01]  /*11e0*/  LEA R96, P1, R2, R92, 0x1 ;  /* 0x0000005c02607211 */ /* 0x000fe200078208ff */
[----:B------:R-:W-:Y:S01]  /*11f0*/  IMAD R11, R19, 0x8, R2 ;  /* 0x00000008130b7824 */ /* 0x000fe200078e0202 */
[----:B------:R-:W-:Y:S01]  /*1200*/  IADD3.X R15, PT, PT, R12, UR21, R15, P2, P3 ;  /* 0x000000150c0f7c10 */ /* 0x000fe200097e640f */
[----:B------:R-:W-:Y:S01]  /*1210*/  IMAD R12, R17, 0x10, R14 ;  /* 0x00000010110c7824 */ /* 0x000fe200078e020e */
[----:B------:R-:W-:Y:S01]  /*1220*/  LEA.HI.X.SX32 R97, R2, R16, 0x1, P1 ;  /* 0x0000001002617211 */ /* 0x000fe200008f0eff */
[----:B------:R-:W-:Y:S01]  /*1230*/  IMAD R3, R18, 0x8, R11 ;  /* 0x0000000812037824 */ /* 0x000fe200078e020b */
[----:B------:R-:W-:-:S02]  /*1240*/  LEA R94, P2, R11, R92, 0x1 ;  /* 0x0000005c0b5e7211 */ /* 0x000fc400078408ff */
[----:B------:R-:W-:Y:S02]  /*1250*/  CS2R R18, SRZ ;  /* 0x0000000000127805 */ /* 0x000fe4000001ff00 */
[----:B------:R-:W-:Y:S02]  /*1260*/  LEA R2, R17, R12, 0x4 ;  /* 0x0000000c11027211 */ /* 0x000fe400078e20ff */
[----:B------:R-:W-:Y:S02]  /*1270*/  CS2R R74, SRZ ;  /* 0x00000000004a7805 */ /* 0x000fe4000001ff00 */
[----:B------:R-:W-:Y:S02]  /*1280*/  LEA R92, P3, R3, R92, 0x1 ;  /* 0x0000005c035c7211 */ /* 0x000fe400078608ff */
[----:B------:R-:W-:Y:S02]  /*1290*/  CS2R R68, SRZ ;  /* 0x0000000000447805 */ /* 0x000fe4000001ff00 */
[----:B------:R-:W-:-:S02]  /*12a0*/  LEA.HI.X.SX32 R95, R11, R16, 0x1, P2 ;  /* 0x000000100b5f7211 */ /* 0x000fc400010f0eff */
[----:B------:R-:W-:Y:S02]  /*12b0*/  CS2R R70, SRZ ;  /* 0x0000000000467805 */ /* 0x000fe4000001ff00 */
[----:B------:R-:W-:Y:S01]  /*12c0*/  LEA.HI.X.SX32 R93, R3, R16, 0x1, P3 ;  /* 0x00000010035d7211 */ /* 0x000fe200018f0eff */
[----:B------:R-:W-:Y:S01]  /*12d0*/  IMAD.MOV.U32 R3, RZ, RZ, 0x3f800000 ;  /* 0x3f800000ff037424 */ /* 0x000fe200078e00ff */
[-C--:B------:R-:W-:Y:S02]  /*12e0*/  LEA R90, P0, R13, R85.reuse, 0x1 ;  /* 0x000000550d5a7211 */ /* 0x080fe400078008ff */
[----:B------:R-:W-:Y:S02]  /*12f0*/  CS2R R16, SRZ ;  /* 0x0000000000107805 */ /* 0x000fe4000001ff00 */
[----:B------:R-:W-:Y:S02]  /*1300*/  LEA R86, P2, R12, R85, 0x1 ;  /* 0x000000550c567211 */ /* 0x000fe400078408ff */
[----:B------:R-:W-:-:S02]  /*1310*/  CS2R R64, SRZ ;  /* 0x0000000000407805 */ /* 0x000fc4000001ff00 */
[-C--:B------:R-:W-:Y:S02]  /*1320*/  LEA R84, P3, R2, R85.reuse, 0x1 ;  /* 0x0000005502547211 */ /* 0x080fe400078608ff */
[----:B------:R-:W-:Y:S02]  /*1330*/  CS2R R66, SRZ ;  /* 0x0000000000427805 */ /* 0x000fe4000001ff00 */
[----:B------:R-:W-:Y:S02]  /*1340*/  LEA R88, P1, R14, R85, 0x1 ;  /* 0x000000550e587211 */ /* 0x000fe400078208ff */
[----:B------:R-:W-:Y:S02]  /*1350*/  CS2R R60, SRZ ;  /* 0x00000000003c7805 */ /* 0x000fe4000001ff00 */
[-C--:B------:R-:W-:Y:S01]  /*1360*/  LEA.HI.X.SX32 R91, R13, R15.reuse, 0x1, P0 ;  /* 0x0000000f0d5b7211 */ /* 0x080fe200000f0eff */
[----:B------:R-:W-:Y:S01]  /*1370*/  IMAD.MOV.U32 R13, RZ, RZ, -0x800000 ;  /* 0xff800000ff0d7424 */ /* 0x000fe200078e00ff */
[-C--:B------:R-:W-:Y:S01]  /*1380*/  LEA.HI.X.SX32 R87, R12, R15.reuse, 0x1, P2 ;  /* 0x0000000f0c577211 */ /* 0x080fe200010f0eff */
[----:B------:R-:W-:Y:S01]  /*1390*/  IMAD.MOV.U32 R12, RZ, RZ, -0x800000 ;  /* 0xff800000ff0c7424 */ /* 0x000fe200078e00ff */
[----:B------:R-:W-:-:S02]  /*13a0*/  LEA.HI.X.SX32 R85, R2, R15, 0x1, P3 ;  /* 0x0000000f02557211 */ /* 0x000fc400018f0eff */
[----:B------:R-:W-:Y:S02]  /*13b0*/  CS2R R62, SRZ ;  /* 0x00000000003e7805 */ /* 0x000fe4000001ff00 */
[----:B------:R-:W-:Y:S02]  /*13c0*/  LEA.HI.X.SX32 R89, R14, R15, 0x1, P1 ;  /* 0x0000000f0e597211 */ /* 0x000fe400008f0eff */
[----:B------:R-:W-:Y:S02]  /*13d0*/  CS2R R56, SRZ ;  /* 0x0000000000387805 */ /* 0x000fe4000001ff00 */
[----:B------:R-:W-:Y:S02]  /*13e0*/  CS2R R58, SRZ ;  /* 0x00000000003a7805 */ /* 0x000fe4000001ff00 */
[----:B------:R-:W-:Y:S02]  /*13f0*/  CS2R R20, SRZ ;  /* 0x0000000000147805 */ /* 0x000fe4000001ff00 */
[----:B------:R-:W-:-:S02]  /*1400*/  CS2R R22, SRZ ;  /* 0x0000000000167805 */ /* 0x000fc4000001ff00 */
[----:B------:R-:W-:Y:S01]  /*1410*/  LOP3.LUT R2, R4, 0x40, RZ, 0x3c, !PT ;  /* 0x0000004004027812 */ /* 0x000fe200078e3cff */
[----:B------:R-:W-:Y:S01]  /*1420*/  UMOV UR6, URZ ;  /* 0x000000ff00067c82 */ /* 0x000fe20008000000 */
[----:B------:R-:W-:Y:S01]  /*1430*/  UMOV UR7, URZ ;  /* 0x000000ff00077c82 */ /* 0x000fe20008000000 */
[----:B------:R-:W0:Y:S01]  /*1440*/  LDCU UR10, c[0x0][0x3a8] ;  /* 0x00007500ff0a77ac */ /* 0x000e220008000800 */
[----:B------:R-:W-:Y:S01]  /*1450*/  UMOV UR4, URZ ;  /* 0x000000ff00047c82 */ /* 0x000fe20008000000 */
[----:B------:R-:W-:-:S05]  /*1460*/  UMOV UR5, URZ ;  /* 0x000000ff00057c82 */ /* 0x000fca0008000000 */
.L_x_1:
[----:B------:R-:W-:Y:S01]  /*1470*/  IMAD.U32 R11, RZ, RZ, UR4 ;  /* 0x00000004ff0b7e24 */ /* 0x000fe2000f8e00ff */
[----:B------:R-:W-:Y:S01]  /*1480*/  MOV R25, UR4 ;  /* 0x0000000400197c02 */ /* 0x000fe20008000f00 */
[----:B------:R-:W-:Y:S02]  /*1490*/  IMAD.U32 R15, RZ, RZ, UR4 ;  /* 0x00000004ff0f7e24 */ /* 0x000fe4000f8e00ff */
[----:B------:R-:W-:Y:S02]  /*14a0*/  IMAD.U32 R27, RZ, RZ, UR4 ;  /* 0x00000004ff1b7e24 */ /* 0x000fe4000f8e00ff */
[----:B------:R-:W-:-:S04]  /*14b0*/  IMAD.WIDE R10, R11, 0x2, R98 ;  /* 0x000000020b0a7825 */ /* 0x000fc800078e0262 */
[----:B------:R-:W-:Y:S02]  /*14c0*/  IMAD.WIDE R14, R15, 0x2, R96 ;  /* 0x000000020f0e7825 */ /* 0x000fe400078e0260 */
[----:B------:R1:W2:Y:S02]  /*14d0*/  LDG.E.U16 R11, desc[UR14][R10.64] ;  /* 0x0000000e0a0b7981 */ /* 0x0002a4000c1e1500 */
[----:B------:R-:W-:Y:S02]  /*14e0*/  IMAD.WIDE R24, R25, 0x2, R94 ;  /* 0x0000000219187825 */ /* 0x000fe400078e025e */
[----:B------:R-:W3:Y:S02]  /*14f0*/  LDG.E.U16 R15, desc[UR14][R14.64] ;  /* 0x0000000e0e0f7981 */ /* 0x000ee4000c1e1500 */
[----:B------:R-:W-:Y:S02]  /*1500*/  IMAD.WIDE R26, R27, 0x2, R92 ;  /* 0x000000021b1a7825 */ /* 0x000fe400078e025c */
[----:B------:R-:W4:Y:S04]  /*1510*/  LDG.E.U16 R49, desc[UR14][R24.64] ;  /* 0x0000000e18317981 */ /* 0x000f28000c1e1500 */
[----:B------:R-:W5:Y:S01]  /*1520*/  LDG.E.U16 R101, desc[UR14][R26.64] ;  /* 0x0000000e1a657981 */ /* 0x000f62000c1e1500 */
[----:B------:R-:W-:Y:S01]  /*1530*/  BAR.SYNC.DEFER_BLOCKING 0x0 ;  /* 0x0000000000007b1d */ /* 0x000fe20000010000 */
[----:B-1----:R-:W-:-:S05]  /*1540*/  IMAD.SHL.U32 R10, R0, 0x2, RZ ;  /* 0x00000002000a7824 */ /* 0x002fca00078e00ff */
[----:B--2---:R-:W-:Y:S04]  /*1550*/  STS.U16 [R8+UR8+0x8000], R11 ;  /* 0x0080000b08007988 */ /* 0x004fe80008000408 */
[----:B---3--:R-:W-:Y:S04]  /*1560*/  STS.U16 [R8+UR8+0x8400], R15 ;  /* 0x0084000f08007988 */ /* 0x008fe80008000408 */
[----:B----4-:R-:W-:Y:S04]  /*1570*/  STS.U16 [R8+UR8+0x8800], R49 ;  /* 0x0088003108007988 */ /* 0x010fe80008000408 */
[----:B-----5:R-:W-:Y:S01]  /*1580*/  STS.U16 [R8+UR8+0x8c00], R101 ;  /* 0x008c006508007988 */ /* 0x020fe20008000408 */
[----:B------:R-:W-:Y:S06]  /*1590*/  BAR.SYNC.DEFER_BLOCKING 0x0 ;  /* 0x0000000000007b1d */ /* 0x000fec0000010000 */
[----:B------:R-:W-:Y:S04]  /*15a0*/  LDSM.16.MT88.4 R52, [R9] ;  /* 0x000000000934783b */ /* 0x000fe80000004200 */
[----:B------:R-:W1:Y:S04]  /*15b0*/  LDSM.16.M88.4 R40, [R4+UR8+0x8000] ;  /* 0x008000080428783b */ /* 0x000e680008000200 */
[----:B------:R-:W-:Y:S04]  /*15c0*/  LDSM.16.MT88.4 R44, [R9+0x2000] ;  /* 0x00200000092c783b */ /* 0x000fe80000004200 */
[----:B------:R-:W2:Y:S04]  /*15d0*/  LDSM.16.M88.4 R32, [R4+UR8+0x8400] ;  /* 0x008400080420783b */ /* 0x000ea80008000200 */
[----:B------:R-:W3:Y:S04]  /*15e0*/  LDSM.16.M88.4 R28, [R4+UR8+0x8800] ;  /* 0x00880008041c783b */ /* 0x000ee80008000200 */
[----:B------:R-:W4:Y:S01]  /*15f0*/  LDSM.16.M88.4 R24, [R4+UR8+0x8c00] ;  /* 0x008c00080418783b */ /* 0x000f220008000200 */
[C---:B-1----:R-:W-:Y:S08]  /*1600*/  HMMA.16816.F32 R36, R52.reuse, R40, RZ ;  /* 0x000000283424723c */ /* 0x042ff000000018ff */
[----:B--2---:R-:W-:-:S12]  /*1610*/  HMMA.16816.F32 R48, R52, R32, RZ ;  /* 0x000000203430723c */ /* 0x004fd800000018ff */
[----:B------:R-:W-:Y:S08]  /*1620*/  HMMA.16816.F32 R40, R44, R42, R36 ;  /* 0x0000002a2c28723c */ /* 0x000ff00000001824 */
[C---:B---3--:R-:W-:Y:S08]  /*1630*/  HMMA.16816.F32 R36, R52.reuse, R28, RZ ;  /* 0x0000001c3424723c */ /* 0x048ff000000018ff */
[----:B----4-:R-:W-:Y:S08]  /*1640*/  HMMA.16816.F32 R52, R52, R24, RZ ;  /* 0x000000183434723c */ /* 0x010ff000000018ff */
[C---:B------:R-:W-:Y:S01]  /*1650*/  HMMA.16816.F32 R48, R44.reuse, R34, R48 ;  /* 0x000000222c30723c */ /* 0x040fe20000001830 */
[----:B------:R-:W-:Y:S11]  /*1660*/  LDSM.16.M88.4 R32, [R2+UR8+0x8000] ;  /* 0x008000080220783b */ /* 0x000ff60008000200 */
[C---:B------:R-:W-:Y:S01]  /*1670*/  HMMA.16816.F32 R52, R44.reuse, R26, R52 ;  /* 0x0000001a2c34723c */ /* 0x040fe20000001834 */
[----:B------:R-:W1:Y:S07]  /*1680*/  LDSM.16.MT88.4 R24, [R9+0x4000] ;  /* 0x004000000918783b */ /* 0x000e6e0000004200 */
[----:B------:R-:W-:Y:S01]  /*1690*/  HMMA.16816.F32 R36, R44, R30, R36 ;  /* 0x0000001e2c24723c */ /* 0x000fe20000001824 */
[----:B------:R-:W2:Y:S07]  /*16a0*/  LDSM.16.MT88.4 R28, [R9+0x6000] ;  /* 0x00600000091c783b */ /* 0x000eae0000004200 */
[----:B-1----:R-:W-:-:S15]  /*16b0*/  HMMA.16816.F32 R40, R24, R32, R40 ;  /* 0x000000201828723c */ /* 0x002fde0000001828 */
[----:B------:R-:W-:-:S05]  /*16c0*/  NOP ;  /* 0x0000000000007918 */ /* 0x000fca0000000000 */
[----:B--2---:R-:W-:Y:S01]  /*16d0*/  HMMA.16816.F32 R32, R28, R34, R40 ;  /* 0x000000221c20723c */ /* 0x004fe20000001828 */
[----:B------:R-:W1:Y:S07]  /*16e0*/  LDSM.16.M88.4 R40, [R2+UR8+0x8400] ;  /* 0x008400080228783b */ /* 0x000e6e0008000200 */
[----:B-1----:R-:W-:-:S15]  /*16f0*/  HMMA.16816.F32 R44, R24, R40, R48 ;  /* 0x00000028182c723c */ /* 0x002fde0000001830 */
[----:B------:R-:W-:-:S05]  /*1700*/  NOP ;  /* 0x0000000000007918 */ /* 0x000fca0000000000 */
[----:B------:R-:W-:Y:S01]  /*1710*/  HMMA.16816.F32 R44, R28, R42, R44 ;  /* 0x0000002a1c2c723c */ /* 0x000fe2000000182c */
[----:B------:R-:W1:Y:S01]  /*1720*/  LDSM.16.M88.4 R40, [R2+UR8+0x8800] ;  /* 0x008800080228783b */ /* 0x000e620008000200 */
[----:B------:R-:W-:-:S06]  /*1730*/  LOP3.LUT R10, R10, 0x6, RZ, 0xc0, !PT ;  /* 0x000000060a0a7812 */ /* 0x000fcc00078ec0ff */
[----:B-1----:R-:W-:Y:S01]  /*1740*/  HMMA.16816.F32 R36, R24, R40, R36 ;  /* 0x000000281824723c */ /* 0x002fe20000001824 */
[----:B------:R-:W-:Y:S02]  /*1750*/  IADD3 R40, P0, PT, R10, UR6, RZ ;  /* 0x000000060a287c10 */ /* 0x000fe4000ff1e0ff */
[----:B------:R-:W-:Y:S02]  /*1760*/  LOP3.LUT R10, R6, 0x8, RZ, 0xfc, !PT ;  /* 0x00000008060a7812 */ /* 0x000fe400078efcff */
[----:B------:R-:W-:-:S04]  /*1770*/  IADD3 R11, P1, PT, R40, 0x9, RZ ;  /* 0x00000009280b7810 */ /* 0x000fc80007f3e0ff */
[C---:B------:R-:W-:Y:S02]  /*1780*/  ISETP.GT.U32.AND P4, PT, R11.reuse, R6, PT ;  /* 0x000000060b00720c */ /* 0x040fe40003f84070 */
[----:B------:R-:W-:-:S09]  /*1790*/  ISETP.GT.U32.AND P2, PT, R11, R10, PT ;  /* 0x0000000a0b00720c */ /* 0x000fd20003f44070 */
[----:B------:R-:W-:Y:S01]  /*17a0*/  HMMA.16816.F32 R36, R28, R42, R36 ;  /* 0x0000002a1c24723c */ /* 0x000fe20000001824 */
[----:B------:R-:W-:-:S04]  /*17b0*/  IMAD.X R42, RZ, RZ, UR7, P0 ;  /* 0x00000007ff2a7e24 */ /* 0x000fc800080e06ff */
[----:B------:R-:W-:-:S05]  /*17c0*/  IMAD.X R11, RZ, RZ, R42, P1 ;  /* 0x000000ffff0b7224 */ /* 0x000fca00008e062a */
[C---:B------:R-:W-:Y:S02]  /*17d0*/  ISETP.GT.U32.AND.EX P4, PT, R11.reuse, RZ, PT, P4 ;  /* 0x000000ff0b00720c */ /* 0x040fe40003f84140 */
[----:B------:R-:W-:Y:S02]  /*17e0*/  ISETP.GT.U32.AND.EX P2, PT, R11, RZ, PT, P2 ;  /* 0x000000ff0b00720c */ /* 0x000fe40003f44120 */
[----:B------:R-:W-:-:S04]  /*17f0*/  IADD3 R11, P0, PT, R40, 0x10, RZ ;  /* 0x00000010280b7810 */ /* 0x000fc80007f1e0ff */
[C---:B------:R-:W-:Y:S02]  /*1800*/  ISETP.GT.U32.AND P3, PT, R11.reuse, R6, PT ;  /* 0x000000060b00720c */ /* 0x040fe40003f64070 */
[----:B------:R-:W-:Y:S01]  /*1810*/  ISETP.GT.U32.AND P1, PT, R11, R10, PT ;  /* 0x0000000a0b00720c */ /* 0x000fe20003f24070 */
        /* <DEDUP_REMOVED lines=10> */
[----:B------:R-:W-:Y:S02]  /*18c0*/  IADD3.X R14, PT, PT, RZ, R42, RZ, P6, !PT ;  /* 0x0000002aff0e7210 */ /* 0x000fe400037fe4ff */
[----:B------:R-:W-:Y:S01]  /*18d0*/  ISETP.GT.U32.AND P6, PT, R11, R6, PT ;  /* 0x000000060b00720c */ /* 0x000fe20003fc4070 */
[----:B------:R-:W-:-:S03]  /*18e0*/  IMAD.SHL.U32 R11, R0, 0x2, RZ ;  /* 0x00000002000b7824 */ /* 0x000fc600078e00ff */
[----:B------:R-:W-:Y:S02]  /*18f0*/  ISETP.GT.U32.AND.EX P6, PT, R14, RZ, PT, P6 ;  /* 0x000000ff0e00720c */ /* 0x000fe40003fc4160 */
[----:B------:R-:W-:Y:S01]  /*1900*/  LOP3.LUT R14, R11, 0x6, RZ, 0xc0, !PT ;  /* 0x000000060b0e7812 */ /* 0x000fe200078ec0ff */
[----:B0-----:R-:W-:-:S04]  /*1910*/  FMUL R11, R45, UR10 ;  /* 0x0000000a2d0b7c20 */ /* 0x001fc80008400000 */
[----:B------:R-:W-:Y:S01]  /*1920*/  VIADD R41, R14, UR6 ;  /* 0x000000060e297c36 */ /* 0x000fe20008000000 */
[----:B------:R-:W-:Y:S01]  /*1930*/  FSEL R11, R11, -INF , !P4 ;  /* 0xff8000000b0b7808 */ /* 0x000fe20006000000 */
[----:B------:R-:W-:Y:S01]  /*1940*/  FMUL R36, R36, UR10 ;  /* 0x0000000a24247c20 */ /* 0x000fe20008400000 */
[----:B------:R-:W-:Y:S02]  /*1950*/  FMUL R37, R37, UR10 ;  /* 0x0000000a25257c20 */ /* 0x000fe40008400000 */
[----:B------:R-:W-:Y:S01]  /*1960*/  ISETP.GT.U32.AND P4, PT, R41, R6, PT ;  /* 0x000000062900720c */ /* 0x000fe20003f84070 */
[----:B------:R-:W-:Y:S01]  /*1970*/  FMUL R15, R44, UR10 ;  /* 0x0000000a2c0f7c20 */ /* 0x000fe20008400000 */
[----:B------:R-:W-:Y:S01]  /*1980*/  FMUL R32, R32, UR10 ;  /* 0x0000000a20207c20 */ /* 0x000fe20008400000 */
[----:B------:R-:W-:Y:S01]  /*1990*/  FMUL R14, R46, UR10 ;  /* 0x0000000a2e0e7c20 */ /* 0x000fe20008400000 */
[----:B------:R-:W-:Y:S02]  /*19a0*/  ISETP.GT.U32.AND.EX P4, PT, R42, RZ, PT, P4 ;  /* 0x000000ff2a00720c */ /* 0x000fe40003f84140 */
[----:B------:R-:W-:-:S02]  /*19b0*/  FSEL R49, R36, -INF , !P3 ;  /* 0xff80000024317808 */ /* 0x000fc40005800000 */
[----:B------:R-:W-:Y:S02]  /*19c0*/  FSEL R37, R37, -INF , !P5 ;  /* 0xff80000025257808 */ /* 0x000fe40006800000 */
[----:B------:R-:W-:Y:S02]  /*19d0*/  FSEL R15, R15, -INF , !P6 ;  /* 0xff8000000f0f7808 */ /* 0x000fe40007000000 */
[C---:B------:R-:W-:Y:S02]  /*19e0*/  ISETP.GE.U32.AND P3, PT, R41.reuse, R6, PT ;  /* 0x000000062900720c */ /* 0x040fe40003f66070 */
[CC--:B------:R-:W-:Y:S02]  /*19f0*/  ISETP.GT.U32.AND P5, PT, R41.reuse, R10.reuse, PT ;  /* 0x0000000a2900720c */ /* 0x0c0fe40003fa4070 */
[----:B------:R-:W-:Y:S02]  /*1a00*/  ISETP.GE.U32.AND P6, PT, R41, R10, PT ;  /* 0x0000000a2900720c */ /* 0x000fe40003fc6070 */
[----:B------:R-:W-:-:S02]  /*1a10*/  FSEL R32, R32, -INF , !P4 ;  /* 0xff80000020207808 */ /* 0x000fc40006000000 */
[----:B------:R-:W-:Y:S02]  /*1a20*/  FSEL R14, R14, -INF , !P4 ;  /* 0xff8000000e0e7808 */ /* 0x000fe40006000000 */
[----:B------:R-:W-:Y:S01]  /*1a30*/  IADD3 R41, P4, PT, R40, 0x18, RZ ;  /* 0x0000001828297810 */ /* 0x000fe20007f9e0ff */
[----:B------:R-:W-:Y:S01]  /*1a40*/  FMUL R33, R33, UR10 ;  /* 0x0000000a21217c20 */ /* 0x000fe20008400000 */
[----:B------:R-:W-:-:S03]  /*1a50*/  ISETP.GE.U32.AND.EX P3, PT, R42, RZ, PT, P3 ;  /* 0x000000ff2a00720c */ /* 0x000fc60003f66130 */
[--C-:B------:R-:W-:Y:S01]  /*1a60*/  IMAD.X R36, RZ, RZ, R42.reuse, P4 ;  /* 0x000000ffff247224 */ /* 0x100fe200020e062a */
[----:B------:R-:W-:Y:S02]  /*1a70*/  IADD3 R45, P4, PT, R40, 0x19, RZ ;  /* 0x00000019282d7810 */ /* 0x000fe40007f9e0ff */
[----:B------:R-:W-:Y:S02]  /*1a80*/  FSEL R33, R33, -INF , !P3 ;  /* 0xff80000021217808 */ /* 0x000fe40005800000 */
[C---:B------:R-:W-:Y:S01]  /*1a90*/  ISETP.GT.U32.AND.EX P5, PT, R42.reuse, RZ, PT, P5 ;  /* 0x000000ff2a00720c */ /* 0x040fe20003fa4150 */
[----:B------:R-:W-:Y:S01]  /*1aa0*/  IMAD.X R44, RZ, RZ, R42, P4 ;  /* 0x000000ffff2c7224 */ /* 0x000fe200020e062a */
[----:B------:R-:W-:Y:S02]  /*1ab0*/  ISETP.GE.U32.AND.EX P6, PT, R42, RZ, PT, P6 ;  /* 0x000000ff2a00720c */ /* 0x000fe40003fc6160 */
[C---:B------:R-:W-:Y:S02]  /*1ac0*/  ISETP.GT.U32.AND P3, PT, R41.reuse, R6, PT ;  /* 0x000000062900720c */ /* 0x040fe40003f64070 */
[----:B------:R-:W-:-:S02]  /*1ad0*/  ISETP.GT.U32.AND P4, PT, R41, R10, PT ;  /* 0x0000000a2900720c */ /* 0x000fc40003f84070 */
[----:B------:R-:W0:Y:S02]  /*1ae0*/  LDSM.16.M88.4 R40, [R2+UR8+0x8c00] ;  /* 0x008c00080228783b */ /* 0x000e240008000200 */
[----:B0-----:R-:W-:Y:S01]  /*1af0*/  HMMA.16816.F32 R52, R24, R40, R52 ;  /* 0x000000281834723c */ /* 0x001fe20000001834 */
[----:B------:R-:W-:Y:S02]  /*1b00*/  IMAD.U32 R25, RZ, RZ, UR5 ;  /* 0x00000005ff197e24 */ /* 0x000fe4000f8e00ff */
[----:B------:R-:W-:Y:S02]  /*1b10*/  IMAD.U32 R27, RZ, RZ, UR5 ;  /* 0x00000005ff1b7e24 */ /* 0x000fe4000f8e00ff */
[----:B------:R-:W-:-:S04]  /*1b20*/  IMAD.WIDE R24, R25, 0x2, R90 ;  /* 0x0000000219187825 */ /* 0x000fc800078e025a */
[----:B------:R-:W-:Y:S02]  /*1b30*/  IMAD.WIDE R26, R27, 0x2, R88 ;  /* 0x000000021b1a7825 */ /* 0x000fe400078e0258 */
[----:B------:R0:W2:Y:S04]  /*1b40*/  LDG.E.U16 R24, desc[UR14][R24.64] ;  /* 0x0000000e18187981 */ /* 0x0000a8000c1e1500 */
[----:B------:R1:W3:Y:S05]  /*1b50*/  LDG.E.U16 R26, desc[UR14][R26.64] ;  /* 0x0000000e1a1a7981 */ /* 0x0002ea000c1e1500 */
[----:B------:R-:W-:Y:S01]  /*1b60*/  HMMA.16816.F32 R52, R28, R42, R52 ;  /* 0x0000002a1c34723c */ /* 0x000fe20000001834 */
[----:B------:R-:W-:Y:S01]  /*1b70*/  MOV R29, UR5 ;  /* 0x00000005001d7c02 */ /* 0x000fe20008000f00 */
[----:B------:R-:W-:-:S04]  /*1b80*/  IMAD.U32 R31, RZ, RZ, UR5 ;  /* 0x00000005ff1f7e24 */ /* 0x000fc8000f8e00ff */
[----:B------:R-:W-:-:S04]  /*1b90*/  IMAD.WIDE R28, R29, 0x2, R86 ;  /* 0x000000021d1c7825 */ /* 0x000fc800078e0256 */
[----:B------:R-:W-:Y:S02]  /*1ba0*/  IMAD.WIDE R30, R31, 0x2, R84 ;  /* 0x000000021f1e7825 */ /* 0x000fe400078e0254 */
[----:B------:R4:W5:Y:S04]  /*1bb0*/  LDG.E.U16 R28, desc[UR14][R28.64] ;  /* 0x0000000e1c1c7981 */ /* 0x000968000c1e1500 */
[----:B------:R0:W5:Y:S01]  /*1bc0*/  LDG.E.U16 R30, desc[UR14][R30.64] ;  /* 0x0000000e1e1e7981 */ /* 0x000162000c1e1500 */
[C---:B------:R-:W-:Y:S02]  /*1bd0*/  ISETP.GT.U32.AND.EX P3, PT, R36.reuse, RZ, PT, P3 ;  /* 0x000000ff2400720c */ /* 0x040fe40003f64130 */
[----:B------:R-:W-:Y:S01]  /*1be0*/  ISETP.GT.U32.AND.EX P4, PT, R36, RZ, PT, P4 ;  /* 0x000000ff2400720c */ /* 0x000fe20003f84140 */
[----:B------:R-:W-:Y:S01]  /*1bf0*/  FMUL R36, R52, UR10 ;  /* 0x0000000a34247c20 */ /* 0x000fe20008400000 */
[----:B------:R-:W-:Y:S01]  /*1c00*/  FMUL R41, R53, UR10 ;  /* 0x0000000a35297c20 */ /* 0x000fe20008400000 */
[----:B------:R-:W-:Y:S01]  /*1c10*/  FMUL R34, R34, UR10 ;  /* 0x0000000a22227c20 */ /* 0x000fe20008400000 */
[----:B------:R-:W-:Y:S01]  /*1c20*/  FMUL R35, R35, UR10 ;  /* 0x0000000a23237c20 */ /* 0x000fe20008400000 */
[----:B------:R-:W-:Y:S01]  /*1c30*/  FMUL R47, R47, UR10 ;  /* 0x0000000a2f2f7c20 */ /* 0x000fe20008400000 */
[----:B------:R-:W-:Y:S01]  /*1c40*/  FSEL R36, R36, -INF , !P3 ;  /* 0xff80000024247808 */ /* 0x000fe20005800000 */
[----:B------:R-:W-:Y:S01]  /*1c50*/  FMUL R38, R38, UR10 ;  /* 0x0000000a26267c20 */ /* 0x000fe20008400000 */
[----:B------:R-:W-:Y:S01]  /*1c60*/  ISETP.GT.U32.AND P3, PT, R45, R6, PT ;  /* 0x000000062d00720c */ /* 0x000fe20003f64070 */
[----:B------:R-:W-:Y:S01]  /*1c70*/  FMUL R39, R39, UR10 ;  /* 0x0000000a27277c20 */ /* 0x000fe20008400000 */
[----:B------:R-:W-:Y:S01]  /*1c80*/  FMUL R40, R54, UR10 ;  /* 0x0000000a36287c20 */ /* 0x000fe20008400000 */
[----:B------:R-:W-:Y:S01]  /*1c90*/  FMUL R42, R55, UR10 ;  /* 0x0000000a372a7c20 */ /* 0x000fe20008400000 */
[----:B------:R-:W-:Y:S01]  /*1ca0*/  ISETP.GT.U32.AND.EX P3, PT, R44, RZ, PT, P3 ;  /* 0x000000ff2c00720c */ /* 0x000fe20003f64130 */
[----:B------:R-:W-:Y:S03]  /*1cb0*/  BAR.SYNC.DEFER_BLOCKING 0x0 ;  /* 0x0000000000007b1d */ /* 0x000fe60000010000 */
[----:B------:R-:W-:-:S02]  /*1cc0*/  FSEL R41, R41, -INF , !P3 ;  /* 0xff80000029297808 */ /* 0x000fc40005800000 */
[----:B------:R-:W-:Y:S02]  /*1cd0*/  ISETP.GT.U32.AND P3, PT, R45, R10, PT ;  /* 0x0000000a2d00720c */ /* 0x000fe40003f64070 */
[----:B------:R-:W-:-:S04]  /*1ce0*/  FMNMX3 R10, R32, R33, R15, !PT ;  /* 0x00000021200a7276 */ /* 0x000fc8000780000f */
[----:B------:R-:W-:Y:S02]  /*1cf0*/  FMNMX3 R10, R10, R11, R49, !PT ;  /* 0x0000000b0a0a7276 */ /* 0x000fe40007800031 */
[----:B------:R-:W-:Y:S02]  /*1d00*/  FSEL R34, R34, -INF , !P5 ;  /* 0xff80000022227808 */ /* 0x000fe40006800000 */
[----:B------:R-:W-:Y:S02]  /*1d10*/  FMNMX3 R10, R10, R37, R36, !PT ;  /* 0x000000250a0a7276 */ /* 0x000fe40007800024 */
[----:B------:R-:W-:Y:S02]  /*1d20*/  FSEL R35, R35, -INF , !P6 ;  /* 0xff80000023237808 */ /* 0x000fe40007000000 */
[----:B------:R-:W-:Y:S02]  /*1d30*/  ISETP.GT.U32.AND.EX P3, PT, R44, RZ, PT, P3 ;  /* 0x000000ff2c00720c */ /* 0x000fe40003f64130 */
[----:B------:R-:W-:-:S02]  /*1d40*/  FMNMX R44, R41, R10, !PT ;  /* 0x0000000a292c7209 */ /* 0x000fc40007800000 */
[----:B0-----:R-:W-:Y:S02]  /*1d50*/  FSEL R25, R47, -INF , !P2 ;  /* 0xff8000002f197808 */ /* 0x001fe40005000000 */
[----:B------:R-:W-:Y:S02]  /*1d60*/  FSEL R38, R38, -INF , !P1 ;  /* 0xff80000026267808 */ /* 0x000fe40004800000 */
[----:B------:R-:W-:Y:S02]  /*1d70*/  FMNMX3 R10, R34, R35, R14, !PT ;  /* 0x00000023220a7276 */ /* 0x000fe4000780000e */
[----:B------:R-:W-:Y:S02]  /*1d80*/  FSEL R43, R39, -INF , !P0 ;  /* 0xff800000272b7808 */ /* 0x000fe40004000000 */
[----:B------:R-:W-:Y:S02]  /*1d90*/  FSEL R40, R40, -INF , !P4 ;  /* 0xff80000028287808 */ /* 0x000fe40006000000 */
[----:B------:R-:W-:Y:S01]  /*1da0*/  FMNMX3 R10, R10, R25, R38, !PT ;  /* 0x000000190a0a7276 */ /* 0x000fe20007800026 */
[----:B------:R-:W0:Y:S01]  /*1db0*/  SHFL.BFLY PT, R45, R44, 0x2, 0x1f ;  /* 0x0c401f002c2d7f89 */ /* 0x000e2200000e0000 */
[----:B------:R-:W-:-:S02]  /*1dc0*/  FSEL R42, R42, -INF , !P3 ;  /* 0xff8000002a2a7808 */ /* 0x000fc40005800000 */
[----:B-1----:R-:W-:-:S04]  /*1dd0*/  FMNMX3 R27, R10, R43, R40, !PT ;  /* 0x0000002b0a1b7276 */ /* 0x002fc80007800028 */
[----:B------:R-:W-:-:S05]  /*1de0*/  FMNMX R27, R42, R27, !PT ;  /* 0x0000001b2a1b7209 */ /* 0x000fca0007800000 */
[----:B------:R-:W4:Y:S01]  /*1df0*/  SHFL.BFLY PT, R46, R27, 0x2, 0x1f ;  /* 0x0c401f001b2e7f89 */ /* 0x000f2200000e0000 */
[----:B0-----:R-:W-:-:S05]  /*1e00*/  FMNMX R44, R44, R45, !PT ;  /* 0x0000002d2c2c7209 */ /* 0x001fca0007800000 */
[----:B------:R-:W0:Y:S01]  /*1e10*/  SHFL.BFLY PT, R10, R44, 0x1, 0x1f ;  /* 0x0c201f002c0a7f89 */ /* 0x000e2200000e0000 */
[----:B----4-:R-:W-:-:S05]  /*1e20*/  FMNMX R29, R27, R46, !PT ;  /* 0x0000002e1b1d7209 */ /* 0x010fca0007800000 */
[----:B------:R-:W1:Y:S01]  /*1e30*/  SHFL.BFLY PT, R31, R29, 0x1, 0x1f ;  /* 0x0c201f001d1f7f89 */ /* 0x000e6200000e0000 */
[----:B0-----:R-:W-:-:S05]  /*1e40*/  FMNMX3 R10, R44, R10, R13, !PT ;  /* 0x0000000a2c0a7276 */ /* 0x001fca000780000d */
[----:B------:R-:W-:-:S04]  /*1e50*/  FADD R15, R15, -R10 ;  /* 0x8000000a0f0f7221 */ /* 0x000fc80000000000 */
[----:B------:R-:W-:Y:S01]  /*1e60*/  FMUL R39, R15, 1.4426950216293334961 ;  /* 0x3fb8aa3b0f277820 */ /* 0x000fe20000400000 */
[----:B------:R-:W-:Y:S01]  /*1e70*/  FADD R15, R11, -R10 ;  /* 0x8000000a0b0f7221 */ /* 0x000fe20000000000 */
[----:B-1----:R-:W-:Y:S01]  /*1e80*/  FMNMX3 R11, R29, R31, R12, !PT ;  /* 0x0000001f1d0b7276 */ /* 0x002fe2000780000c */
[--C-:B------:R-:W-:Y:S01]  /*1e90*/  FADD R32, R32, -R10.reuse ;  /* 0x8000000a20207221 */ /* 0x100fe20000000000 */
[----:B------:R-:W-:Y:S01]  /*1ea0*/  FADD R33, R33, -R10 ;  /* 0x8000000a21217221 */ /* 0x000fe20000000000 */
[----:B------:R-:W-:Y:S02]  /*1eb0*/  FADD R13, -R10, R13 ;  /* 0x0000000d0a0d7221 */ /* 0x000fe40000000100 */
[--C-:B------:R-:W-:Y:S01]  /*1ec0*/  FADD R34, R34, -R11.reuse ;  /* 0x8000000b22227221 */ /* 0x100fe20000000000 */
[--C-:B------:R-:W-:Y:S01]  /*1ed0*/  FADD R35, R35, -R11.reuse ;  /* 0x8000000b23237221 */ /* 0x100fe20000000000 */
[--C-:B------:R-:W-:Y:S01]  /*1ee0*/  FADD R25, R25, -R11.reuse ;  /* 0x8000000b19197221 */ /* 0x100fe20000000000 */
[--C-:B------:R-:W-:Y:S01]  /*1ef0*/  FADD R14, R14, -R11.reuse ;  /* 0x8000000b0e0e7221 */ /* 0x100fe20000000000 */
[----:B------:R-:W-:Y:S01]  /*1f00*/  FADD R12, -R11, R12 ;  /* 0x0000000c0b0c7221 */ /* 0x000fe20000000100 */
[----:B------:R-:W-:Y:S01]  /*1f10*/  FMUL R32, R32, 1.4426950216293334961 ;  /* 0x3fb8aa3b20207820 */ /* 0x000fe20000400000 */
        /* <DEDUP_REMOVED lines=8> */
[----:B------:R-:W-:Y:S08]  /*1fa0*/  MUFU.EX2 R32, R32 ;  /* 0x0000002000207308 */ /* 0x000ff00000000800 */
[----:B------:R-:W-:Y:S08]  /*1fb0*/  MUFU.EX2 R33, R33 ;  /* 0x0000002100217308 */ /* 0x000ff00000000800 */
[----:B------:R-:W-:Y:S08]  /*1fc0*/  MUFU.EX2 R39, R39 ;  /* 0x0000002700277308 */ /* 0x000ff00000000800 */
[----:B------:R-:W-:Y:S08]  /*1fd0*/  MUFU.EX2 R48, R15 ;  /* 0x0000000f00307308 */ /* 0x000ff00000000800 */
[----:B------:R-:W0:Y:S08]  /*1fe0*/  MUFU.EX2 R82, R13 ;  /* 0x0000000d00527308 */ /* 0x000e300000000800 */
[----:B------:R-:W-:Y:S08]  /*1ff0*/  MUFU.EX2 R34, R34 ;  /* 0x0000002200227308 */ /* 0x000ff00000000800 */
[----:B------:R-:W1:Y:S08]  /*2000*/  MUFU.EX2 R35, R35 ;  /* 0x0000002300237308 */ /* 0x000e700000000800 */
[----:B------:R-:W-:Y:S08]  /*2010*/  MUFU.EX2 R51, R14 ;  /* 0x0000000e00337308 */ /* 0x000ff00000000800 */
[----:B------:R-:W4:Y:S08]  /*2020*/  MUFU.EX2 R80, R12 ;  /* 0x0000000c00507308 */ /* 0x000f300000000800 */
[----:B------:R-:W2:Y:S01]  /*2030*/  MUFU.EX2 R50, R50 ;  /* 0x0000003200327308 */ /* 0x000ea20000000800 */
[C---:B0-----:R-:W-:Y:S01]  /*2040*/  FMUL R16, R82.reuse, R16 ;  /* 0x0000001052107220 */ /* 0x041fe20000400000 */
[C---:B------:R-:W-:Y:S01]  /*2050*/  FMUL R17, R82.reuse, R17 ;  /* 0x0000001152117220 */ /* 0x040fe20000400000 */
[----:B-1----:R-:W-:Y:S01]  /*2060*/  F2FP.F16.F32.PACK_AB R25, R35, R34 ;  /* 0x000000222319723e */ /* 0x002fe200000000ff */
[C---:B------:R-:W-:Y:S01]  /*2070*/  FMUL R72, R82.reuse, R72 ;  /* 0x0000004852487220 */ /* 0x040fe20000400000 */
[----:B------:R-:W-:Y:S01]  /*2080*/  FMUL R73, R82, R73 ;  /* 0x0000004952497220 */ /* 0x000fe20000400000 */
[C---:B----4-:R-:W-:Y:S01]  /*2090*/  FMUL R18, R80.reuse, R18 ;  /* 0x0000001250127220 */ /* 0x050fe20000400000 */
[C---:B------:R-:W-:Y:S01]  /*20a0*/  FMUL R19, R80.reuse, R19 ;  /* 0x0000001350137220 */ /* 0x040fe20000400000 */
[C---:B------:R-:W-:Y:S01]  /*20b0*/  FMUL R74, R80.reuse, R74 ;  /* 0x0000004a504a7220 */ /* 0x040fe20000400000 */
[----:B--2---:R0:W-:Y:S04]  /*20c0*/  STS.U16 [R7+UR8+0x8000], R24 ;  /* 0x0080001807007988 */ /* 0x0041e80008000408 */
[----:B---3--:R1:W-:Y:S04]  /*20d0*/  STS.U16 [R7+UR8+0x8400], R26 ;  /* 0x0084001a07007988 */ /* 0x0083e80008000408 */
[----:B-----5:R-:W-:Y:S04]  /*20e0*/  STS.U16 [R7+UR8+0x8800], R28 ;  /* 0x0088001c07007988 */ /* 0x020fe80008000408 */
[----:B------:R-:W-:Y:S01]  /*20f0*/  STS.U16 [R7+UR8+0x8c00], R30 ;  /* 0x008c001e07007988 */ /* 0x000fe20008000408 */
[----:B------:R-:W-:Y:S06]  /*2100*/  BAR.SYNC.DEFER_BLOCKING 0x0 ;  /* 0x0000000000007b1d */ /* 0x000fec0000010000 */
[----:B------:R-:W2:Y:S04]  /*2110*/  LDSM.16.M88.4 R44, [R5+UR8+0x8000] ;  /* 0x00800008052c783b */ /* 0x000ea80008000200 */
[----:B------:R-:W3:Y:S01]  /*2120*/  LDSM.16.M88.4 R28, [R5+UR8+0x8400] ;  /* 0x00840008051c783b */ /* 0x000ee20008000200 */
[----:B0-----:R-:W-:Y:S01]  /*2130*/  F2FP.F16.F32.PACK_AB R24, R33, R32 ;  /* 0x000000202118723e */ /* 0x001fe200000000ff */
[----:B------:R-:W-:Y:S01]  /*2140*/  FMUL R75, R80, R75 ;  /* 0x0000004b504b7220 */ /* 0x000fe20000400000 */
[----:B-1----:R-:W-:Y:S01]  /*2150*/  F2FP.F16.F32.PACK_AB R26, R48, R39 ;  /* 0x00000027301a723e */ /* 0x002fe200000000ff */
[----:B------:R-:W0:Y:S01]  /*2160*/  LDSM.16.M88.4 R12, [R5+UR8+0x8200] ;  /* 0x00820008050c783b */ /* 0x000e220008000200 */
[----:B------:R-:W-:Y:S01]  /*2170*/  F2FP.F16.F32.PACK_AB R27, R50, R51 ;  /* 0x00000033321b723e */ /* 0x000fe200000000ff */
[--C-:B------:R-:W-:Y:S01]  /*2180*/  FADD R49, R49, -R10.reuse ;  /* 0x8000000a31317221 */ /* 0x100fe20000000000 */
[--C-:B------:R-:W-:Y:S01]  /*2190*/  FADD R38, R38, -R11.reuse ;  /* 0x8000000b26267221 */ /* 0x100fe20000000000 */
[C---:B------:R-:W-:Y:S01]  /*21a0*/  FMUL R76, R82.reuse, R76 ;  /* 0x0000004c524c7220 */ /* 0x040fe20000400000 */
[----:B------:R-:W-:Y:S01]  /*21b0*/  FMUL R77, R82, R77 ;  /* 0x0000004d524d7220 */ /* 0x000fe20000400000 */
[C---:B------:R-:W-:Y:S01]  /*21c0*/  FMUL R78, R80.reuse, R78 ;  /* 0x0000004e504e7220 */ /* 0x040fe20000400000 */
[----:B------:R-:W-:Y:S01]  /*21d0*/  FMUL R79, R80, R79 ;  /* 0x0000004f504f7220 */ /* 0x000fe20000400000 */
[--C-:B------:R-:W-:Y:S01]  /*21e0*/  FADD R37, R37, -R10.reuse ;  /* 0x8000000a25257221 */ /* 0x100fe20000000000 */
[C---:B------:R-:W-:Y:S01]  /*21f0*/  FMUL R68, R82.reuse, R68 ;  /* 0x0000004452447220 */ /* 0x040fe20000400000 */
[----:B------:R-:W-:Y:S01]  /*2200*/  FMUL R69, R82, R69 ;  /* 0x0000004552457220 */ /* 0x000fe20000400000 */
[C---:B------:R-:W-:Y:S01]  /*2210*/  FMUL R70, R80.reuse, R70 ;  /* 0x0000004650467220 */ /* 0x040fe20000400000 */
[----:B------:R-:W-:Y:S01]  /*2220*/  FMUL R71, R80, R71 ;  /* 0x0000004750477220 */ /* 0x000fe20000400000 */
[--C-:B------:R-:W-:Y:S01]  /*2230*/  FADD R41, R41, -R10.reuse ;  /* 0x8000000a29297221 */ /* 0x100fe20000000000 */
[--C-:B------:R-:W-:Y:S01]  /*2240*/  FADD R43, R43, -R11.reuse ;  /* 0x8000000b2b2b7221 */ /* 0x100fe20000000000 */
[--C-:B------:R-:W-:Y:S01]  /*2250*/  FADD R40, R40, -R11.reuse ;  /* 0x8000000b28287221 */ /* 0x100fe20000000000 */
[----:B------:R-:W-:Y:S01]  /*2260*/  FADD R42, R42, -R11 ;  /* 0x8000000b2a2a7221 */ /* 0x000fe20000000000 */
[----:B------:R-:W-:Y:S01]  /*2270*/  FADD R36, R36, -R10 ;  /* 0x8000000a24247221 */ /* 0x000fe20000000000 */
[----:B------:R-:W-:Y:S01]  /*2280*/  LDSM.16.M88.4 R52, [R5+UR8+0x8e00] ;  /* 0x008e00080534783b */ /* 0x000fe20008000200 */
[----:B--2---:R-:W-:Y:S01]  /*2290*/  HMMA.16816.F32 R16, R24, R44, R16 ;  /* 0x0000002c1810723c */ /* 0x004fe20000001810 */
[----:B------:R-:W-:-:S07]  /*22a0*/  FADD R44, R34, R35 ;  /* 0x00000023222c7221 */ /* 0x000fce0000000000 */
[C---:B---3--:R-:W-:Y:S01]  /*22b0*/  HMMA.16816.F32 R72, R24.reuse, R28, R72 ;  /* 0x0000001c1848723c */ /* 0x048fe20000001848 */
[----:B------:R-:W-:Y:S02]  /*22c0*/  FADD R28, R32, R33 ;  /* 0x00000021201c7221 */ /* 0x000fe40000000000 */
[----:B------:R-:W1:Y:S01]  /*22d0*/  LDSM.16.M88.4 R32, [R5+UR8+0x8600] ;  /* 0x008600080520783b */ /* 0x000e620008000200 */
[----:B------:R-:W-:Y:S01]  /*22e0*/  FMUL R49, R49, 1.4426950216293334961 ;  /* 0x3fb8aa3b31317820 */ /* 0x000fe20000400000 */
[----:B------:R-:W-:Y:S01]  /*22f0*/  FMUL R38, R38, 1.4426950216293334961 ;  /* 0x3fb8aa3b26267820 */ /* 0x000fe20000400000 */
[----:B------:R-:W-:Y:S01]  /*2300*/  FMUL R37, R37, 1.4426950216293334961 ;  /* 0x3fb8aa3b25257820 */ /* 0x000fe20000400000 */
[----:B------:R-:W-:Y:S01]  /*2310*/  FADD R39, R39, R28 ;  /* 0x0000001c27277221 */ /* 0x000fe20000000000 */
[----:B0-----:R-:W-:Y:S01]  /*2320*/  HMMA.16816.F32 R76, R24, R12, R76 ;  /* 0x0000000c184c723c */ /* 0x001fe2000000184c */
[----:B------:R-:W-:Y:S01]  /*2330*/  FMUL R12, R41, 1.4426950216293334961 ;  /* 0x3fb8aa3b290c7820 */ /* 0x000fe20000400000 */
[----:B------:R-:W0:Y:S01]  /*2340*/  MUFU.EX2 R49, R49 ;  /* 0x0000003100317308 */ /* 0x000e220000000800 */
[----:B------:R-:W-:Y:S01]  /*2350*/  FMUL R43, R43, 1.4426950216293334961 ;  /* 0x3fb8aa3b2b2b7820 */ /* 0x000fe20000400000 */
[----:B------:R-:W-:Y:S01]  /*2360*/  FMUL R13, R40, 1.4426950216293334961 ;  /* 0x3fb8aa3b280d7820 */ /* 0x000fe20000400000 */
[----:B------:R-:W-:Y:S01]  /*2370*/  FMUL R28, R42, 1.4426950216293334961 ;  /* 0x3fb8aa3b2a1c7820 */ /* 0x000fe20000400000 */
[----:B------:R-:W-:-:S04]  /*2380*/  FMUL R36, R36, 1.4426950216293334961 ;  /* 0x3fb8aa3b24247820 */ /* 0x000fc80000400000 */
[----:B------:R-:W2:Y:S01]  /*2390*/  MUFU.EX2 R38, R38 ;  /* 0x0000002600267308 */ /* 0x000ea20000000800 */
[----:B------:R-:W-:Y:S01]  /*23a0*/  FADD R51, R51, R44 ;  /* 0x0000002c33337221 */ /* 0x000fe20000000000 */
[----:B------:R-:W-:-:S06]  /*23b0*/  FADD R48, R48, R39 ;  /* 0x0000002730307221 */ /* 0x000fcc0000000000 */
[----:B------:R-:W-:Y:S01]  /*23c0*/  MUFU.EX2 R29, R36 ;  /* 0x00000024001d7308 */ /* 0x000fe20000000800 */
[----:B------:R-:W-:-:S07]  /*23d0*/  FADD R51, R50, R51 ;  /* 0x0000003332337221 */ /* 0x000fce0000000000 */
[----:B------:R-:W-:Y:S01]  /*23e0*/  MUFU.EX2 R12, R12 ;  /* 0x0000000c000c7308 */ /* 0x000fe20000000800 */
[----:B-1----:R-:W-:Y:S07]  /*23f0*/  HMMA.16816.F32 R68, R24, R32, R68 ;  /* 0x000000201844723c */ /* 0x002fee0000001844 */
[----:B------:R-:W1:Y:S08]  /*2400*/  MUFU.EX2 R32, R37 ;  /* 0x0000002500207308 */ /* 0x000e700000000800 */
[----:B------:R-:W3:Y:S08]  /*2410*/  MUFU.EX2 R37, R43 ;  /* 0x0000002b00257308 */ /* 0x000ef00000000800 */
[----:B------:R-:W-:Y:S08]  /*2420*/  MUFU.EX2 R13, R13 ;  /* 0x0000000d000d7308 */ /* 0x000ff00000000800 */
[----:B------:R-:W4:Y:S01]  /*2430*/  MUFU.EX2 R28, R28 ;  /* 0x0000001c001c7308 */ /* 0x000f220000000800 */
[----:B0-----:R-:W-:Y:S01]  /*2440*/  FADD R33, R49, R48 ;  /* 0x0000003031217221 */ /* 0x001fe20000000000 */
[----:B--2---:R-:W-:Y:S01]  /*2450*/  FADD R40, R38, R51 ;  /* 0x0000003326287221 */ /* 0x004fe20000000000 */
[----:B-1----:R-:W-:-:S02]  /*2460*/  F2FP.F16.F32.PACK_AB R36, R32, R49 ;  /* 0x000000312024723e */ /* 0x002fc400000000ff */
[----:B------:R-:W-:Y:S01]  /*2470*/  FADD R44, R32, R33 ;  /* 0x00000021202c7221 */ /* 0x000fe20000000000 */
[C---:B---3--:R-:W-:Y:S01]  /*2480*/  FADD R32, R37.reuse, R40 ;  /* 0x0000002825207221 */ /* 0x048fe20000000000 */
[----:B------:R-:W-:Y:S01]  /*2490*/  F2FP.F16.F32.PACK_AB R37, R37, R38 ;  /* 0x000000262525723e */ /* 0x000fe200000000ff */
[----:B------:R-:W0:Y:S01]  /*24a0*/  LDSM.16.M88.4 R40, [R5+UR8+0x8800] ;  /* 0x008800080528783b */ /* 0x000e220008000200 */
[----:B------:R-:W-:Y:S01]  /*24b0*/  F2FP.F16.F32.PACK_AB R38, R12, R29 ;  /* 0x0000001d0c26723e */ /* 0x000fe200000000ff */
[----:B------:R-:W-:Y:S02]  /*24c0*/  FADD R29, R29, R44 ;  /* 0x0000002c1d1d7221 */ /* 0x000fe40000000000 */
[----:B------:R-:W-:Y:S01]  /*24d0*/  LDSM.16.M88.4 R48, [R5+UR8+0x8c00] ;  /* 0x008c00080530783b */ /* 0x000fe20008000200 */
[----:B----4-:R-:W-:-:S07]  /*24e0*/  F2FP.F16.F32.PACK_AB R39, R28, R13 ;  /* 0x0000000d1c27723e */ /* 0x010fce00000000ff */
[----:B------:R-:W-:Y:S01]  /*24f0*/  HMMA.16816.F32 R16, R36, R46, R16 ;  /* 0x0000002e2410723c */ /* 0x000fe20000001810 */
[----:B------:R-:W-:Y:S01]  /*2500*/  LDSM.16.M88.4 R44, [R5+UR8+0x8a00] ;  /* 0x008a0008052c783b */ /* 0x000fe20008000200 */
[----:B------:R-:W-:Y:S01]  /*2510*/  FADD R13, R13, R32 ;  /* 0x000000200d0d7221 */ /* 0x000fe20000000000 */
[----:B------:R-:W-:-:S03]  /*2520*/  FADD R29, R12, R29 ;  /* 0x0000001d0c1d7221 */ /* 0x000fc60000000000 */
[----:B------:R-:W-:Y:S02]  /*2530*/  FADD R13, R28, R13 ;  /* 0x0000000d1c0d7221 */ /* 0x000fe40000000000 */
[----:B------:R-:W1:Y:S04]  /*2540*/  SHFL.BFLY PT, R12, R29, 0x2, 0x1f ;  /* 0x0c401f001d0c7f89 */ /* 0x000e6800000e0000 */
[----:B------:R-:W2:Y:S01]  /*2550*/  SHFL.BFLY PT, R28, R13, 0x2, 0x1f ;  /* 0x0c401f000d1c7f89 */ /* 0x000ea200000e0000 */
[C---:B------:R-:W-:Y:S01]  /*2560*/  FMUL R64, R82.reuse, R64 ;  /* 0x0000004052407220 */ /* 0x040fe20000400000 */
[----:B------:R-:W-:Y:S01]  /*2570*/  FMUL R65, R82, R65 ;  /* 0x0000004152417220 */ /* 0x000fe20000400000 */
        /* <DEDUP_REMOVED lines=14> */
[----:B0-----:R-:W-:Y:S01]  /*2660*/  HMMA.16816.F32 R64, R24, R40, R64 ;  /* 0x000000281840723c */ /* 0x001fe20000001840 */
[----:B-1----:R-:W-:-:S07]  /*2670*/  FADD R12, R29, R12 ;  /* 0x0000000c1d0c7221 */ /* 0x002fce0000000000 */
[----:B------:R-:W-:Y:S01]  /*2680*/  HMMA.16816.F32 R56, R24, R48, R56 ;  /* 0x000000301838723c */ /* 0x000fe20000001838 */
[----:B--2---:R-:W-:-:S07]  /*2690*/  FADD R28, R13, R28 ;  /* 0x0000001c0d1c7221 */ /* 0x004fce0000000000 */
[C---:B------:R-:W-:Y:S08]  /*26a0*/  HMMA.16816.F32 R60, R24.reuse, R44, R60 ;  /* 0x0000002c183c723c */ /* 0x040ff0000000183c */
[----:B------:R-:W-:Y:S01]  /*26b0*/  HMMA.16816.F32 R20, R24, R52, R20 ;  /* 0x000000341814723c */ /* 0x000fe20000001814 */
[----:B------:R-:W0:Y:S07]  /*26c0*/  SHFL.BFLY PT, R13, R12, 0x1, 0x1f ;  /* 0x0c201f000c0d7f89 */ /* 0x000e2e00000e0000 */
[----:B------:R-:W-:Y:S01]  /*26d0*/  HMMA.16816.F32 R76, R36, R14, R76 ;  /* 0x0000000e244c723c */ /* 0x000fe2000000184c */
[----:B------:R-:W1:Y:S01]  /*26e0*/  SHFL.BFLY PT, R15, R28, 0x1, 0x1f ;  /* 0x0c201f001c0f7f89 */ /* 0x000e6200000e0000 */
[----:B------:R-:W-:-:S04]  /*26f0*/  UIADD3 UR6, UP0, UPT, UR6, 0x20, URZ ;  /* 0x0000002006067890 */ /* 0x000fc8000ff1e0ff */
[----:B------:R-:W-:Y:S02]  /*2700*/  UIADD3.X UR7, UPT, UPT, URZ, UR7, URZ, UP0, !UPT ;  /* 0x00000007ff077290 */ /* 0x000fe400087fe4ff */
[----:B------:R-:W-:Y:S01]  /*2710*/  HMMA.16816.F32 R72, R36, R30, R72 ;  /* 0x0000001e2448723c */ /* 0x000fe20000001848 */
[----:B------:R-:W-:-:S07]  /*2720*/  UISETP.GE.U32.AND UP0, UPT, UR6, UR16, UPT ;  /* 0x000000100600728c */ /* 0x000fce000bf06070 */
[----:B------:R-:W-:Y:S01]  /*2730*/  HMMA.16816.F32 R68, R36, R34, R68 ;  /* 0x000000222444723c */ /* 0x000fe20000001844 */
[----:B------:R-:W-:-:S07]  /*2740*/  UISETP.GE.U32.AND.EX UP0, UPT, UR7, URZ, UPT, UP0 ;  /* 0x000000ff0700728c */ /* 0x000fce000bf06100 */
[C---:B------:R-:W-:Y:S08]  /*2750*/  HMMA.16816.F32 R64, R36.reuse, R42, R64 ;  /* 0x0000002a2440723c */ /* 0x040ff00000001840 */
[C---:B------:R-:W-:Y:S08]  /*2760*/  HMMA.16816.F32 R60, R36.reuse, R46, R60 ;  /* 0x0000002e243c723c */ /* 0x040ff0000000183c */
[C---:B------:R-:W-:Y:S08]  /*2770*/  HMMA.16816.F32 R56, R36.reuse, R50, R56 ;  /* 0x000000322438723c */ /* 0x040ff00000001838 */
[----:B------:R-:W-:Y:S01]  /*2780*/  HMMA.16816.F32 R20, R36, R54, R20 ;  /* 0x000000362414723c */ /* 0x000fe20000001814 */
[----:B0-----:R-:W-:Y:S01]  /*2790*/  FADD R13, R12, R13 ;  /* 0x0000000d0c0d7221 */ /* 0x001fe20000000000 */
[----:B-1----:R-:W-:Y:S01]  /*27a0*/  FADD R15, R28, R15 ;  /* 0x0000000f1c0f7221 */ /* 0x002fe20000000000 */
[----:B------:R-:W-:-:S02]  /*27b0*/  IMAD.MOV.U32 R12, RZ, RZ, R11 ;  /* 0x000000ffff0c7224 */ /* 0x000fc400078e000b */
[----:B------:R-:W-:Y:S01]  /*27c0*/  FFMA R3, R82, R3, R13 ;  /* 0x0000000352037223 */ /* 0x000fe2000000000d */
[----:B------:R-:W-:Y:S01]  /*27d0*/  FFMA R81, R80, R81, R15 ;  /* 0x0000005150517223 */ /* 0x000fe2000000000f */
[----:B------:R-:W-:Y:S01]  /*27e0*/  IMAD.MOV.U32 R13, RZ, RZ, R10 ;  /* 0x000000ffff0d7224 */ /* 0x000fe200078e000a */
[----:B------:R-:W-:Y:S02]  /*27f0*/  ULEA UR5, UR13, UR5, 0x5 ;  /* 0x000000050d057291 */ /* 0x000fe4000f8e28ff */
[----:B------:R-:W-:Y:S01]  /*2800*/  ULEA UR4, UR11, UR4, 0x5 ;  /* 0x000000040b047291 */ /* 0x000fe2000f8e28ff */
[----:B------:R-:W-:Y:S11]  /*2810*/  BRA.U !UP0, `(.L_x_1) ;  /* 0xffffffed08147547 */ /* 0x000ff6000b83ffff */
[----:B------:R-:W-:Y:S02]  /*2820*/  IMAD.MOV.U32 R2, RZ, RZ, R10 ;  /* 0x000000ffff027224 */ /* 0x000fe400078e000a */
[----:B------:R-:W-:-:S07]  /*2830*/  IMAD.MOV.U32 R24, RZ, RZ, R11 ;  /* 0x000000ffff187224 */ /* 0x000fce00078e000b */
.L_x_0:
[----:B------:R-:W0:Y:S01]  /*2840*/  S2R R4, SR_TID.X ;  /* 0x0000000000047919 */ /* 0x000e220000002100 */
[----:B------:R-:W1:Y:S01]  /*2850*/  S2UR UR5, SR_CgaCtaId ;  /* 0x00000000000579c3 */ /* 0x000e620000008800 */
[----:B------:R-:W-:Y:S01]  /*2860*/  UMOV UR4, 0x400 ;  /* 0x0000040000047882 */ /* 0x000fe20000000000 */
[----:B------:R-:W-:Y:S02]  /*2870*/  IMAD.MOV.U32 R33, RZ, RZ, R19 ;  /* 0x000000ffff217224 */ /* 0x000fe400078e0013 */
[C---:B------:R-:W-:Y:S01]  /*2880*/  FMUL R14, R81.reuse, 8388608 ;  /* 0x4b000000510e7820 */ /* 0x040fe20000400000 */
[----:B------:R-:W-:Y:S01]  /*2890*/  IMAD.MOV.U32 R19, RZ, RZ, R3 ;  /* 0x000000ffff137224 */ /* 0x000fe200078e0003 */
[C---:B------:R-:W-:Y:S01]  /*28a0*/  FSETP.GEU.AND P2, PT, R81.reuse, 1.175494350822287508e-38, PT ;  /* 0x008000005100780b */ /* 0x040fe20003f4e000 */
[----:B------:R-:W-:Y:S01]  /*28b0*/  IMAD.MOV.U32 R34, RZ, RZ, R16 ;  /* 0x000000ffff227224 */ /* 0x000fe200078e0010 */
[----:B------:R-:W-:Y:S01]  /*28c0*/  FSETP.GT.AND P0, PT, |R81|, 8.50705917302346158658e+37, PT ;  /* 0x7e8000005100780b */ /* 0x000fe20003f04200 */
[C---:B------:R-:W-:Y:S01]  /*28d0*/  FMUL R8, R19.reuse, 8388608 ;  /* 0x4b00000013087820 */ /* 0x040fe20000400000 */
[C---:B------:R-:W-:Y:S01]  /*28e0*/  FSETP.GEU.AND P1, PT, R19.reuse, 1.175494350822287508e-38, PT ;  /* 0x008000001300780b */ /* 0x040fe20003f2e000 */
[----:B------:R-:W-:Y:S01]  /*28f0*/  IMAD.MOV.U32 R28, RZ, RZ, R21 ;  /* 0x000000ffff1c7224 */ /* 0x000fe200078e0015 */
[----:B------:R-:W-:Y:S01]  /*2900*/  FSEL R14, R14, R81, !P2 ;  /* 0x000000510e0e7208 */ /* 0x000fe20005000000 */
[----:B------:R-:W-:Y:S01]  /*2910*/  IMAD.MOV.U32 R32, RZ, RZ, R20 ;  /* 0x000000ffff207224 */ /* 0x000fe200078e0014 */
[----:B------:R-:W-:Y:S01]  /*2920*/  FSEL R8, R8, R19, !P1 ;  /* 0x0000001308087208 */ /* 0x000fe20004800000 */
[----:B------:R-:W-:Y:S01]  /*2930*/  BAR.SYNC.DEFER_BLOCKING 0x0 ;  /* 0x0000000000007b1d */ /* 0x000fe20000010000 */
[----:B------:R-:W-:-:S02]  /*2940*/  FSETP.GEU.AND P3, PT, |R19|, 1.175494350822287508e-38, PT ;  /* 0x008000001300780b */ /* 0x000fc40003f6e200 */
[----:B------:R-:W-:Y:S01]  /*2950*/  LOP3.LUT R10, R0, 0x8, RZ, 0xc0, !PT ;  /* 0x00000008000a7812 */ /* 0x000fe200078ec0ff */
[----:B------:R-:W-:Y:S01]  /*2960*/  VIADD R3, R8, 0xc0cafb0d ;  /* 0xc0cafb0d08037836 */ /* 0x000fe20000000000 */
[----:B------:R-:W-:Y:S01]  /*2970*/  SHF.L.U32 R21, R0, 0x3, RZ ;  /* 0x0000000300157819 */ /* 0x000fe200000006ff */
[----:B------:R-:W-:Y:S01]  /*2980*/  @P0 FMUL R18, R18, 0.25 ;  /* 0x3e80000012120820 */ /* 0x000fe20000400000 */
[----:B------:R-:W-:Y:S01]  /*2990*/  @P0 FMUL R79, R79, 0.25 ;  /* 0x3e8000004f4f0820 */ /* 0x000fe20000400000 */
[----:B------:R-:W-:Y:S01]  /*29a0*/  @P0 FMUL R33, R33, 0.25 ;  /* 0x3e80000021210820 */ /* 0x000fe20000400000 */
[----:B------:R-:W-:Y:S01]  /*29b0*/  LOP3.LUT R9, R3, 0xff800000, RZ, 0xc0, !PT ;  /* 0xff80000003097812 */ /* 0x000fe200078ec0ff */
[----:B-1----:R-:W-:Y:S01]  /*29c0*/  ULEA UR6, UR5, UR4, 0x18 ;  /* 0x0000000405067291 */ /* 0x002fe2000f8ec0ff */
[----:B------:R-:W-:Y:S01]  /*29d0*/  MOV R26, R17 ;  /* 0x00000011001a7202 */ /* 0x000fe20000000f00 */
[----:B------:R-:W-:Y:S01]  /*29e0*/  @P0 FMUL R23, R23, 0.25 ;  /* 0x3e80000017170820 */ /* 0x000fe20000400000 */
[----:B------:R-:W-:Y:S01]  /*29f0*/  @P0 FMUL R22, R22, 0.25 ;  /* 0x3e80000016160820 */ /* 0x000fe20000400000 */
[----:B------:R-:W-:Y:S01]  /*2a00*/  @P0 FMUL R59, R59, 0.25 ;  /* 0x3e8000003b3b0820 */ /* 0x000fe20000400000 */
[----:B------:R-:W-:Y:S01]  /*2a10*/  @P0 FMUL R58, R58, 0.25 ;  /* 0x3e8000003a3a0820 */ /* 0x000fe20000400000 */
[----:B------:R-:W-:Y:S01]  /*2a20*/  @P0 FMUL R63, R63, 0.25 ;  /* 0x3e8000003f3f0820 */ /* 0x000fe20000400000 */
[----:B0-----:R-:W-:Y:S01]  /*2a30*/  LOP3.LUT R6, R4, 0x7, RZ, 0xc0, !PT ;  /* 0x0000000704067812 */ /* 0x001fe200078ec0ff */
[----:B------:R-:W-:-:S02]  /*2a40*/  IMAD.SHL.U32 R4, R0, 0x4, RZ ;  /* 0x0000000400047824 */ /* 0x000fc400078e00ff */
[----:B------:R-:W-:Y:S01]  /*2a50*/  @P0 FMUL R62, R62, 0.25 ;  /* 0x3e8000003e3e0820 */ /* 0x000fe20000400000 */
[----:B------:R-:W-:Y:S01]  /*2a60*/  @P0 FMUL R67, R67, 0.25 ;  /* 0x3e80000043430820 */ /* 0x000fe20000400000 */
[----:B------:R-:W-:Y:S01]  /*2a70*/  LEA R7, R6, UR6, 0x4 ;  /* 0x0000000606077c11 */ /* 0x000fe2000f8e20ff */
[----:B------:R-:W-:Y:S01]  /*2a80*/  @P0 FMUL R66, R66, 0.25 ;  /* 0x3e80000042420820 */ /* 0x000fe20000400000 */
[----:B------:R-:W-:Y:S01]  /*2a90*/  LOP3.LUT R4, R4, 0x3c0, RZ, 0xc0, !PT ;  /* 0x000003c004047812 */ /* 0x000fe200078ec0ff */
[----:B------:R-:W-:Y:S01]  /*2aa0*/  @P0 FMUL R71, R71, 0.25 ;  /* 0x3e80000047470820 */ /* 0x000fe20000400000 */
[----:B------:R-:W-:Y:S01]  /*2ab0*/  @P0 FMUL R70, R70, 0.25 ;  /* 0x3e80000046460820 */ /* 0x000fe20000400000 */
[--C-:B------:R-:W-:Y:S01]  /*2ac0*/  IMAD R5, R6, -0x8, R7.reuse ;  /* 0xfffffff806057824 */ /* 0x100fe200078e0207 */
[----:B------:R-:W-:Y:S01]  /*2ad0*/  FSEL R6, RZ, -23, P2 ;  /* 0xc1b80000ff067808 */ /* 0x000fe20001000000 */
[----:B------:R-:W-:Y:S01]  /*2ae0*/  IMAD R12, R10, 0x200, R7 ;  /* 0x000002000a0c7824 */ /* 0x000fe200078e0207 */
[----:B------:R-:W-:Y:S01]  /*2af0*/  FSETP.GEU.AND P2, PT, |R81|, 1.175494350822287508e-38, PT ;  /* 0x008000005100780b */ /* 0x000fe20003f4e200 */
[----:B------:R-:W-:Y:S01]  /*2b00*/  IMAD.IADD R13, R4, 0x1, R5 ;  /* 0x00000001040d7824 */ /* 0x000fe200078e0205 */
[----:B------:R-:W-:Y:S01]  /*2b10*/  FSEL R4, RZ, -23, P1 ;  /* 0xc1b80000ff047808 */ /* 0x000fe20000800000 */
[----:B------:R-:W-:Y:S01]  /*2b20*/  VIADD R5, R14, 0xc0cafb0d ;  /* 0xc0cafb0d0e057836 */ /* 0x000fe20000000000 */
[----:B------:R-:W-:Y:S01]  /*2b30*/  FSETP.GT.AND P1, PT, |R19|, 8.50705917302346158658e+37, PT ;  /* 0x7e8000001300780b */ /* 0x000fe20003f24200 */
[----:B------:R-:W-:Y:S01]  /*2b40*/  @P0 FMUL R81, R81, 0.25 ;  /* 0x3e80000051510820 */ /* 0x000fe20000400000 */
[----:B------:R-:W-:Y:S01]  /*2b50*/  @P0 FMUL R75, R75, 0.25 ;  /* 0x3e8000004b4b0820 */ /* 0x000fe20000400000 */
[----:B------:R-:W-:Y:S01]  /*2b60*/  @P0 FMUL R74, R74, 0.25 ;  /* 0x3e8000004a4a0820 */ /* 0x000fe20000400000 */
[----:B------:R-:W-:Y:S01]  /*2b70*/  LOP3.LUT R11, R5, 0xff800000, RZ, 0xc0, !PT ;  /* 0xff800000050b7812 */ /* 0x000fe200078ec0ff */
[----:B------:R-:W-:Y:S01]  /*2b80*/  @P0 FMUL R78, R78, 0.25 ;  /* 0x3e8000004e4e0820 */ /* 0x000fe20000400000 */
[----:B------:R-:W-:Y:S01]  /*2b90*/  I2FP.F32.S32 R5, R9 ;  /* 0x0000000900057245 */ /* 0x000fe20000201400 */
[----:B------:R-:W-:Y:S01]  /*2ba0*/  IMAD.IADD R9, R8, 0x1, -R9 ;  /* 0x0000000108097824 */ /* 0x000fe200078e0a09 */
[----:B------:R-:W-:Y:S01]  /*2bb0*/  I2FP.F32.S32 R7, R11 ;  /* 0x0000000b00077245 */ /* 0x000fe20000201400 */
[----:B------:R-:W-:Y:S01]  /*2bc0*/  @!P2 FMUL R81, R81, 16777216 ;  /* 0x4b8000005151a820 */ /* 0x000fe20000400000 */
[----:B------:R-:W-:Y:S01]  /*2bd0*/  @!P2 FMUL R18, R18, 16777216 ;  /* 0x4b8000001212a820 */ /* 0x000fe20000400000 */
[----:B------:R-:W-:Y:S01]  /*2be0*/  FFMA.FTZ R16, R5, 1.1920928955078125e-07, R4 ;  /* 0x3400000005107823 */ /* 0x000fe20000010004 */
[----:B------:R-:W-:Y:S01]  /*2bf0*/  @!P2 FMUL R79, R79, 16777216 ;  /* 0x4b8000004f4fa820 */ /* 0x000fe20000400000 */
[----:B------:R-:W-:Y:S01]  /*2c00*/  @P1 FMUL R19, R19, 0.25 ;  /* 0x3e80000013131820 */ /* 0x000fe20000400000 */
[----:B------:R-:W0:Y:S01]  /*2c10*/  MUFU.RCP R4, R81 ;  /* 0x0000005100047308 */ /* 0x000e220000001000 */
[----:B------:R-:W-:Y:S01]  /*2c20*/  @P1 FMUL R76, R76, 0.25 ;  /* 0x3e8000004c4c1820 */ /* 0x000fe20000400000 */
[----:B------:R-:W-:Y:S01]  /*2c30*/  @P1 FMUL R34, R34, 0.25 ;  /* 0x3e80000022221820 */ /* 0x000fe20000400000 */
[----:B------:R-:W-:Y:S01]  /*2c40*/  @!P3 FMUL R19, R19, 16777216 ;  /* 0x4b8000001313b820 */ /* 0x000fe20000400000 */
[----:B------:R-:W-:Y:S01]  /*2c50*/  @!P2 FMUL R33, R33, 16777216 ;  /* 0x4b8000002121a820 */ /* 0x000fe20000400000 */
[----:B------:R-:W-:Y:S01]  /*2c60*/  FFMA.FTZ R17, R7, 1.1920928955078125e-07, R6 ;  /* 0x3400000007117823 */ /* 0x000fe20000010006 */
[----:B------:R-:W-:Y:S01]  /*2c70*/  @!P3 FMUL R76, R76, 16777216 ;  /* 0x4b8000004c4cb820 */ /* 0x000fe20000400000 */
[----:B------:R-:W-:Y:S01]  /*2c80*/  @!P3 FMUL R34, R34, 16777216 ;  /* 0x4b8000002222b820 */ /* 0x000fe20000400000 */
[----:B------:R-:W-:Y:S01]  /*2c90*/  LOP3.LUT R21, R21, 0xf80, RZ, 0xc0, !PT ;  /* 0x00000f8015157812 */ /* 0x000fe200078ec0ff */
[----:B------:R-:W1:Y:S01]  /*2ca0*/  MUFU.RCP R19, R19 ;  /* 0x0000001300137308 */ /* 0x000e620000001000 */
[----:B------:R-:W-:Y:S01]  /*2cb0*/  LEA.HI R3, R10, R13, RZ, 0x1f ;  /* 0x0000000d0a037211 */ /* 0x000fe200078ff8ff */
[----:B------:R-:W-:Y:S01]  /*2cc0*/  @!P2 FMUL R23, R23, 16777216 ;  /* 0x4b8000001717a820 */ /* 0x000fe20000400000 */
[----:B------:R-:W-:Y:S01]  /*2cd0*/  @!P2 FMUL R22, R22, 16777216 ;  /* 0x4b8000001616a820 */ /* 0x000fe20000400000 */
[----:B------:R-:W-:Y:S01]  /*2ce0*/  @!P2 FMUL R59, R59, 16777216 ;  /* 0x4b8000003b3ba820 */ /* 0x000fe20000400000 */
[----:B------:R-:W-:Y:S01]  /*2cf0*/  @!P2 FMUL R58, R58, 16777216 ;  /* 0x4b8000003a3aa820 */ /* 0x000fe20000400000 */
[----:B------:R-:W-:Y:S01]  /*2d00*/  @!P2 FMUL R63, R63, 16777216 ;  /* 0x4b8000003f3fa820 */ /* 0x000fe20000400000 */
[----:B------:R-:W-:Y:S01]  /*2d10*/  @!P2 FMUL R62, R62, 16777216 ;  /* 0x4b8000003e3ea820 */ /* 0x000fe20000400000 */
[C---:B0-----:R-:W-:Y:S01]  /*2d20*/  FMUL R27, R4.reuse, R18 ;  /* 0x00000012041b7220 */ /* 0x041fe20000400000 */
[C---:B------:R-:W-:Y:S01]  /*2d30*/  FMUL R7, R4.reuse, R79 ;  /* 0x0000004f04077220 */ /* 0x040fe20000400000 */
[----:B------:R-:W-:Y:S01]  /*2d40*/  FMUL R18, R4, R33 ;  /* 0x0000002104127220 */ /* 0x000fe20000400000 */
[----:B------:R-:W-:Y:S01]  /*2d50*/  @!P2 FMUL R67, R67, 16777216 ;  /* 0x4b8000004343a820 */ /* 0x000fe20000400000 */
[----:B------:R-:W-:Y:S01]  /*2d60*/  @!P2 FMUL R66, R66, 16777216 ;  /* 0x4b8000004242a820 */ /* 0x000fe20000400000 */
[----:B------:R-:W-:Y:S01]  /*2d70*/  @!P2 FMUL R71, R71, 16777216 ;  /* 0x4b8000004747a820 */ /* 0x000fe20000400000 */
[----:B------:R-:W-:Y:S01]  /*2d80*/  @!P2 FMUL R70, R70, 16777216 ;  /* 0x4b8000004646a820 */ /* 0x000fe20000400000 */
[----:B------:R-:W-:Y:S01]  /*2d90*/  @!P2 FMUL R75, R75, 16777216 ;  /* 0x4b8000004b4ba820 */ /* 0x000fe20000400000 */
[----:B------:R-:W-:Y:S01]  /*2da0*/  @!P2 FMUL R74, R74, 16777216 ;  /* 0x4b8000004a4aa820 */ /* 0x000fe20000400000 */
[----:B------:R-:W-:Y:S01]  /*2db0*/  @!P2 FMUL R78, R78, 16777216 ;  /* 0x4b8000004e4ea820 */ /* 0x000fe20000400000 */
[C---:B-1----:R-:W-:Y:S01]  /*2dc0*/  FMUL R10, R19.reuse, R76 ;  /* 0x0000004c130a7220 */ /* 0x042fe20000400000 */
[----:B------:R-:W-:Y:S01]  /*2dd0*/  FMUL R29, R19, R34 ;  /* 0x00000022131d7220 */ /* 0x000fe20000400000 */
[----:B------:R-:W-:Y:S01]  /*2de0*/  F2FP.F16.F32.PACK_AB R7, R7, R18 ;  /* 0x000000120707723e */ /* 0x000fe200000000ff */
[----:B------:R-:W-:-:S02]  /*2df0*/  IMAD.IADD R21, R21, 0x1, R12 ;  /* 0x0000000115157824 */ /* 0x000fc400078e020c */
[----:B------:R-:W-:Y:S01]  /*2e00*/  FADD R9, R9, -1 ;  /* 0xbf80000009097421 */ /* 0x000fe20000000000 */
[----:B------:R-:W-:Y:S02]  /*2e10*/  IMAD.MOV.U32 R18, RZ, RZ, 0x3dc6b27f ;  /* 0x3dc6b27fff127424 */ /* 0x000fe400078e00ff */
[C---:B------:R-:W-:Y:S01]  /*2e20*/  FMUL R12, R4.reuse, R23 ;  /* 0x00000017040c7220 */ /* 0x040fe20000400000 */
        /* <DEDUP_REMOVED lines=11> */
[----:B------:R-:W-:Y:S01]  /*2ee0*/  FMUL R38, R4, R74 ;  /* 0x0000004a04267220 */ /* 0x000fe20000400000 */
[----:B------:R-:W-:Y:S01]  /*2ef0*/  F2FP.F16.F32.PACK_AB R4, R10, R29 ;  /* 0x0000001d0a04723e */ /* 0x000fe200000000ff */
[----:B------:R-:W-:Y:S01]  /*2f00*/  FFMA.FTZ R10, R9, R18, -0.16845393180847167969 ;  /* 0xbe2c7f30090a7423 */ /* 0x000fe20000010012 */
[----:B------:R-:W-:Y:S01]  /*2f10*/  @P1 FMUL R77, R77, 0.25 ;  /* 0x3e8000004d4d1820 */ /* 0x000fe20000400000 */
[----:B------:R-:W-:Y:S01]  /*2f20*/  @P1 FMUL R26, R26, 0.25 ;  /* 0x3e8000001a1a1820 */ /* 0x000fe20000400000 */
[----:B------:R-:W-:Y:S01]  /*2f30*/  IADD3 R11, PT, PT, R14, -R11, RZ ;  /* 0x8000000b0e0b7210 */ /* 0x000fe20007ffe0ff */
[----:B------:R-:W-:Y:S01]  /*2f40*/  FFMA.FTZ R10, R9, R10, 0.1716887056827545166 ;  /* 0x3e2fcf2a090a7423 */ /* 0x000fe2000001000a */
[----:B------:R-:W-:Y:S01]  /*2f50*/  @!P3 FMUL R77, R77, 16777216 ;  /* 0x4b8000004d4db820 */ /* 0x000fe20000400000 */
[----:B------:R-:W-:Y:S01]  /*2f60*/  @!P3 FMUL R26, R26, 16777216 ;  /* 0x4b8000001a1ab820 */ /* 0x000fe20000400000 */
[----:B------:R-:W-:Y:S01]  /*2f70*/  F2FP.F16.F32.PACK_AB R6, R6, R27 ;  /* 0x0000001b0606723e */ /* 0x000fe200000000ff */
[----:B------:R-:W-:Y:S01]  /*2f80*/  FFMA.FTZ R10, R9, R10, -0.17900948226451873779 ;  /* 0xbe374e43090a7423 */ /* 0x000fe2000001000a */
[C---:B------:R-:W-:Y:S01]  /*2f90*/  FMUL R5, R19.reuse, R77 ;  /* 0x0000004d13057220 */ /* 0x040fe20000400000 */
[----:B------:R-:W-:Y:S01]  /*2fa0*/  FMUL R26, R19, R26 ;  /* 0x0000001a131a7220 */ /* 0x000fe20000400000 */
[----:B------:R-:W-:Y:S01]  /*2fb0*/  FADD R11, R11, -1 ;  /* 0xbf8000000b0b7421 */ /* 0x000fe20000000000 */
[----:B------:R-:W-:Y:S01]  /*2fc0*/  FFMA.FTZ R10, R9, R10, 0.20512372255325317383 ;  /* 0x3e520bf4090a7423 */ /* 0x000fe2000001000a */
[----:B------:R-:W-:Y:S01]  /*2fd0*/  @P1 FMUL R28, R28, 0.25 ;  /* 0x3e8000001c1c1820 */ /* 0x000fe20000400000 */
[----:B------:R-:W-:Y:S01]  /*2fe0*/  @P1 FMUL R32, R32, 0.25 ;  /* 0x3e80000020201820 */ /* 0x000fe20000400000 */
[----:B------:R-:W-:Y:S01]  /*2ff0*/  F2FP.F16.F32.PACK_AB R5, R5, R26 ;  /* 0x0000001a0505723e */ /* 0x000fe200000000ff */
[----:B------:R-:W-:Y:S01]  /*3000*/  FFMA.FTZ R10, R9, R10, -0.24046532809734344482 ;  /* 0xbe763c8b090a7423 */ /* 0x000fe2000001000a */
[----:B------:R-:W-:Y:S01]  /*3010*/  FFMA.FTZ R18, R11, R18, -0.16845393180847167969 ;  /* 0xbe2c7f300b127423 */ /* 0x000fe20000010012 */
[----:B------:R-:W-:Y:S01]  /*3020*/  @P1 FMUL R57, R57, 0.25 ;  /* 0x3e80000039391820 */ /* 0x000fe20000400000 */
[----:B------:R-:W-:Y:S01]  /*3030*/  @P1 FMUL R56, R56, 0.25 ;  /* 0x3e80000038381820 */ /* 0x000fe20000400000 */
[----:B------:R-:W-:Y:S01]  /*3040*/  FFMA.FTZ R10, R9, R10, 0.28857114911079406738 ;  /* 0x3e93bf99090a7423 */ /* 0x000fe2000001000a */
[----:B------:R-:W-:Y:S01]  /*3050*/  FFMA.FTZ R18, R11, R18, 0.1716887056827545166 ;  /* 0x3e2fcf2a0b127423 */ /* 0x000fe20000010012 */
[----:B------:R0:W-:Y:S01]  /*3060*/  STSM.16.M88.4 [R21], R4 ;  /* 0x0000000415007844 */ /* 0x0001e20000000200 */
[----:B------:R-:W-:Y:S01]  /*3070*/  @P1 FMUL R61, R61, 0.25 ;  /* 0x3e8000003d3d1820 */ /* 0x000fe20000400000 */
[----:B------:R-:W-:Y:S01]  /*3080*/  FFMA.FTZ R10, R9, R10, -0.36067417263984680176 ;  /* 0xbeb8aa49090a7423 */ /* 0x000fe2000001000a */
[----:B------:R-:W-:Y:S01]  /*3090*/  FFMA.FTZ R18, R11, R18, -0.17900948226451873779 ;  /* 0xbe374e430b127423 */ /* 0x000fe20000010012 */
[----:B------:R-:W-:Y:S01]  /*30a0*/  @P1 FMUL R60, R60, 0.25 ;  /* 0x3e8000003c3c1820 */ /* 0x000fe20000400000 */
[----:B------:R-:W-:Y:S01]  /*30b0*/  @P1 FMUL R65, R65, 0.25 ;  /* 0x3e80000041411820 */ /* 0x000fe20000400000 */
[----:B------:R-:W-:Y:S01]  /*30c0*/  FFMA.FTZ R10, R9, R10, 0.48089820146560668945 ;  /* 0x3ef6384a090a7423 */ /* 0x000fe2000001000a */
[----:B------:R-:W-:Y:S01]  /*30d0*/  FFMA.FTZ R18, R11, R18, 0.20512372255325317383 ;  /* 0x3e520bf40b127423 */ /* 0x000fe20000010012 */
[----:B------:R-:W-:Y:S01]  /*30e0*/  @P1 FMUL R64, R64, 0.25 ;  /* 0x3e80000040401820 */ /* 0x000fe20000400000 */
[----:B------:R-:W-:Y:S01]  /*30f0*/  @P1 FMUL R69, R69, 0.25 ;  /* 0x3e80000045451820 */ /* 0x000fe20000400000 */
[----:B------:R-:W-:Y:S01]  /*3100*/  FFMA.FTZ R10, R9, R10, -0.72134751081466674805 ;  /* 0xbf38aa3b090a7423 */ /* 0x000fe2000001000a */
[----:B------:R-:W-:Y:S01]  /*3110*/  FFMA.FTZ R18, R11, R18, -0.24046532809734344482 ;  /* 0xbe763c8b0b127423 */ /* 0x000fe20000010012 */
[----:B------:R-:W-:Y:S01]  /*3120*/  @P1 FMUL R68, R68, 0.25 ;  /* 0x3e80000044441820 */ /* 0x000fe20000400000 */
[----:B------:R-:W-:Y:S01]  /*3130*/  @P1 FMUL R73, R73, 0.25 ;  /* 0x3e80000049491820 */ /* 0x000fe20000400000 */
[----:B------:R-:W-:Y:S01]  /*3140*/  FMUL R10, R9, R10 ;  /* 0x0000000a090a7220 */ /* 0x000fe20000400000 */
[----:B------:R-:W-:Y:S01]  /*3150*/  FFMA.FTZ R18, R11, R18, 0.28857114911079406738 ;  /* 0x3e93bf990b127423 */ /* 0x000fe20000010012 */
[----:B0-----:R-:W-:Y:S01]  /*3160*/  LOP3.LUT R4, R0, 0x1ff, RZ, 0xc0, !PT ;  /* 0x000001ff00047812 */ /* 0x001fe200078ec0ff */
[----:B------:R-:W-:Y:S01]  /*3170*/  @P1 FMUL R72, R72, 0.25 ;  /* 0x3e80000048481820 */ /* 0x000fe20000400000 */
[----:B------:R-:W-:Y:S01]  /*3180*/  FMUL R10, R9, R10 ;  /* 0x0000000a090a7220 */ /* 0x000fe20000400000 */
[----:B------:R-:W-:Y:S01]  /*3190*/  FFMA.FTZ R18, R11, R18, -0.36067417263984680176 ;  /* 0xbeb8aa490b127423 */ /* 0x000fe20000010012 */
[----:B------:R-:W-:Y:S01]  /*31a0*/  ISETP.GE.U32.AND P1, PT, R8, 0x7f800000, PT ;  /* 0x7f8000000800780c */ /* 0x000fe20003f26070 */
[----:B------:R-:W-:Y:S01]  /*31b0*/  @!P3 FMUL R28, R28, 16777216 ;  /* 0x4b8000001c1cb820 */ /* 0x000fe20000400000 */
[----:B------:R-:W-:Y:S01]  /*31c0*/  FFMA.FTZ R9, R9, 1.4426950216293334961, R10 ;  /* 0x3fb8aa3b09097823 */ /* 0x000fe2000001000a */
[----:B------:R-:W-:Y:S01]  /*31d0*/  F2FP.F16.F32.PACK_AB R10, R23, R38 ;  /* 0x00000026170a723e */ /* 0x000fe200000000ff */
[C---:B------:R-:W-:Y:S01]  /*31e0*/  FFMA.FTZ R18, R11.reuse, R18, 0.48089820146560668945 ;  /* 0x3ef6384a0b127423 */ /* 0x040fe20000010012 */
[----:B------:R-:W-:Y:S01]  /*31f0*/  LEA R23, R4, UR6, 0x4 ;  /* 0x0000000604177c11 */ /* 0x000fe2000f8e20ff */
[----:B------:R-:W-:Y:S01]  /*3200*/  BAR.SYNC.DEFER_BLOCKING 0x0 ;  /* 0x0000000000007b1d */ /* 0x000fe20000010000 */
[----:B------:R-:W-:Y:S01]  /*3210*/  @!P3 FMUL R32, R32, 16777216 ;  /* 0x4b8000002020b820 */ /* 0x000fe20000400000 */
[----:B------:R-:W-:Y:S01]  /*3220*/  FFMA.FTZ R18, R11, R18, -0.72134751081466674805 ;  /* 0xbf38aa3b0b127423 */ /* 0x000fe20000010012 */
[----:B------:R-:W-:Y:S01]  /*3230*/  @!P3 FMUL R57, R57, 16777216 ;  /* 0x4b8000003939b820 */ /* 0x000fe20000400000 */
[----:B------:R-:W-:Y:S01]  /*3240*/  @!P3 FMUL R56, R56, 16777216 ;  /* 0x4b8000003838b820 */ /* 0x000fe20000400000 */
[----:B------:R-:W-:Y:S01]  /*3250*/  @!P3 FMUL R61, R61, 16777216 ;  /* 0x4b8000003d3db820 */ /* 0x000fe20000400000 */
[----:B------:R-:W-:Y:S01]  /*3260*/  FMUL R18, R11, R18 ;  /* 0x000000120b127220 */ /* 0x000fe20000400000 */
[----:B------:R-:W-:Y:S01]  /*3270*/  @!P3 FMUL R60, R60, 16777216 ;  /* 0x4b8000003c3cb820 */ /* 0x000fe20000400000 */
[----:B------:R-:W-:Y:S01]  /*3280*/  @!P3 FMUL R65, R65, 16777216 ;  /* 0x4b8000004141b820 */ /* 0x000fe20000400000 */
[----:B------:R-:W-:Y:S01]  /*3290*/  @!P3 FMUL R64, R64, 16777216 ;  /* 0x4b8000004040b820 */ /* 0x000fe20000400000 */
[----:B------:R-:W-:Y:S01]  /*32a0*/  @!P3 FMUL R69, R69, 16777216 ;  /* 0x4b8000004545b820 */ /* 0x000fe20000400000 */
[----:B------:R-:W-:Y:S01]  /*32b0*/  @!P3 FMUL R68, R68, 16777216 ;  /* 0x4b8000004444b820 */ /* 0x000fe20000400000 */
[----:B------:R-:W-:Y:S01]  /*32c0*/  @!P3 FMUL R73, R73, 16777216 ;  /* 0x4b8000004949b820 */ /* 0x000fe20000400000 */
[----:B------:R-:W-:Y:S01]  /*32d0*/  FMUL R18, R11, R18 ;  /* 0x000000120b127220 */ /* 0x000fe20000400000 */
[----:B------:R-:W-:Y:S01]  /*32e0*/  @!P3 FMUL R72, R72, 16777216 ;  /* 0x4b8000004848b820 */ /* 0x000fe20000400000 */
        /* <DEDUP_REMOVED lines=9> */
[----:B------:R-:W0:Y:S01]  /*3380*/  LDS.128 R4, [R23] ;  /* 0x0000000017047984 */ /* 0x000e220000000c00 */
[C---:B------:R-:W-:Y:S01]  /*3390*/  FMUL R68, R19.reuse, R68 ;  /* 0x0000004413447220 */ /* 0x040fe20000400000 */
[----:B------:R-:W-:Y:S01]  /*33a0*/  FMUL R40, R19, R73 ;  /* 0x0000004913287220 */ /* 0x000fe20000400000 */
[----:B------:R-:W-:Y:S01]  /*33b0*/  FFMA.FTZ R18, R11, 1.4426950216293334961, R18 ;  /* 0x3fb8aa3b0b127823 */ /* 0x000fe20000010012 */
[----:B------:R-:W-:Y:S01]  /*33c0*/  FMUL R19, R19, R72 ;  /* 0x0000004813137220 */ /* 0x000fe20000400000 */
[----:B------:R-:W-:-:S02]  /*33d0*/  @P1 IMAD.MOV.U32 R11, RZ, RZ, 0x7f800000 ;  /* 0x7f800000ff0b1424 */ /* 0x000fc400078e00ff */
[----:B------:R-:W-:Y:S01]  /*33e0*/  FADD R16, R16, R9 ;  /* 0x0000000910107221 */ /* 0x000fe20000000000 */
[C---:B------:R-:W-:Y:S01]  /*33f0*/  FSETP.NEU.AND P0, PT, R8.reuse, RZ, PT ;  /* 0x000000ff0800720b */ /* 0x040fe20003f0d000 */
[----:B------:R-:W1:Y:S01]  /*3400*/  LDCU.64 UR4, c[0x0][0x3e0] ;  /* 0x00007c00ff0477ac */ /* 0x000e620008000a00 */
[----:B------:R-:W-:Y:S01]  /*3410*/  @P1 FFMA.FTZ R16, R8, R11, +INF ;  /* 0x7f80000008101423 */ /* 0x000fe2000001000b */
[----:B------:R-:W-:Y:S01]  /*3420*/  F2FP.F16.F32.PACK_AB R8, R68, R19 ;  /* 0x000000134408723e */ /* 0x000fe200000000ff */
[----:B------:R-:W-:Y:S01]  /*3430*/  FADD R17, R17, R18 ;  /* 0x0000001211117221 */ /* 0x000fe20000000000 */
[----:B------:R-:W-:Y:S01]  /*3440*/  F2FP.F16.F32.PACK_AB R9, R69, R40 ;  /* 0x000000284509723e */ /* 0x000fe200000000ff */
[----:B------:R-:W2:Y:S01]  /*3450*/  LDC.64 R42, c[0x0][0x398] ;  /* 0x0000e600ff2a7b82 */ /* 0x000ea20000000a00 */
[----:B------:R-:W-:-:S07]  /*3460*/  F2FP.F16.F32.PACK_AB R11, R36, R37 ;  /* 0x00000025240b723e */ /* 0x000fce00000000ff */
[----:B------:R-:W-:Y:S01]  /*3470*/  BAR.SYNC.DEFER_BLOCKING 0x0 ;  /* 0x0000000000007b1d */ /* 0x000fe20000010000 */
[----:B------:R-:W-:Y:S02]  /*3480*/  F2FP.F16.F32.PACK_AB R28, R28, R35 ;  /* 0x000000231c1c723e */ /* 0x000fe400000000ff */
[----:B------:R-:W-:Y:S02]  /*3490*/  F2FP.F16.F32.PACK_AB R29, R29, R34 ;  /* 0x000000221d1d723e */ /* 0x000fe400000000ff */
[----:B------:R-:W-:-:S03]  /*34a0*/  F2FP.F16.F32.PACK_AB R30, R30, R25 ;  /* 0x000000191e1e723e */ /* 0x000fc600000000ff */
[----:B------:R-:W3:Y:S01]  /*34b0*/  LDC R18, c[0x0][0x3e8] ;  /* 0x0000fa00ff127b82 */ /* 0x000ee20000000800 */
[----:B------:R-:W-:Y:S02]  /*34c0*/  F2FP.F16.F32.PACK_AB R31, R20, R31 ;  /* 0x0000001f141f723e */ /* 0x000fe400000000ff */
[C---:B------:R-:W-:Y:S02]  /*34d0*/  ISETP.GE.U32.AND P2, PT, R14.reuse, 0x7f800000, PT ;  /* 0x7f8000000e00780c */ /* 0x040fe40003f46070 */
[----:B------:R-:W-:Y:S01]  /*34e0*/  FSETP.NEU.AND P1, PT, R14, RZ, PT ;  /* 0x000000ff0e00720b */ /* 0x000fe20003f2d000 */
[----:B-1----:R-:W-:Y:S01]  /*34f0*/  IMAD R39, R83, UR5, RZ ;  /* 0x0000000553277c24 */ /* 0x002fe2000f8e02ff */
[----:B------:R-:W-:Y:S01]  /*3500*/  F2FP.F16.F32.PACK_AB R38, R15, R22 ;  /* 0x000000160f26723e */ /* 0x000fe200000000ff */
[----:B------:R-:W-:Y:S01]  /*3510*/  UIMAD UR4, UR9, UR4, URZ ;  /* 0x00000004090472a4 */ /* 0x000fe2000f8e02ff */
[----:B------:R-:W-:Y:S01]  /*3520*/  F2FP.F16.F32.PACK_AB R36, R27, R32 ;  /* 0x000000201b24723e */ /* 0x000fe200000000ff */
[----:B------:R-:W-:-:S02]  /*3530*/  IMAD.SHL.U32 R19, R39, 0x2, RZ ;  /* 0x0000000227137824 */ /* 0x000fc400078e00ff */
[----:B------:R-:W-:Y:S01]  /*3540*/  IMAD.HI R20, R39, 0x2, RZ ;  /* 0x0000000227147827 */ /* 0x000fe200078e02ff */
[----:B------:R-:W-:Y:S01]  /*3550*/  F2FP.F16.F32.PACK_AB R39, R12, R13 ;  /* 0x0000000d0c27723e */ /* 0x000fe200000000ff */
[----:B------:R-:W-:Y:S02]  /*3560*/  USHF.L.U32 UR5, UR4, 0x1, URZ ;  /* 0x0000000104057899 */ /* 0x000fe400080006ff */
[----:B------:R-:W-:Y:S01]  /*3570*/  @P2 IMAD.MOV.U32 R37, RZ, RZ, 0x7f800000 ;  /* 0x7f800000ff252424 */ /* 0x000fe200078e00ff */
[----:B------:R-:W-:Y:S01]  /*3580*/  STSM.16.M88.4 [R21], R8 ;  /* 0x0000000815007844 */ /* 0x000fe20000000200 */
[----:B0-----:R-:W-:Y:S02]  /*3590*/  PRMT R22, R4, 0x7632, R22 ;  /* 0x0000763204167816 */ /* 0x001fe40000000016 */
[----:B------:R-:W-:Y:S01]  /*35a0*/  @P2 FFMA.FTZ R17, R14, R37, +INF ;  /* 0x7f8000000e112423 */ /* 0x000fe20000010025 */
[----:B------:R-:W-:Y:S01]  /*35b0*/  SHF.R.U32.HI R14, RZ, 0x8, R0 ;  /* 0x00000008ff0e7819 */ /* 0x000fe20000011600 */
[----:B------:R-:W-:Y:S01]  /*35c0*/  BAR.SYNC.DEFER_BLOCKING 0x0 ;  /* 0x0000000000007b1d */ /* 0x000fe20000010000 */
[----:B------:R-:W-:-:S02]  /*35d0*/  F2FP.F16.F32.PACK_AB R37, R26, R33 ;  /* 0x000000211a25723e */ /* 0x000fc400000000ff */
[----:B------:R-:W-:Y:S02]  /*35e0*/  SGXT.U32 R25, R14, 0x1 ;  /* 0x000000010e19781a */ /* 0x000fe40000000000 */
[----:B--2---:R-:W-:Y:S01]  /*35f0*/  IADD3 R19, P2, P3, R19, UR5, R42 ;  /* 0x0000000513137c10 */ /* 0x004fe2000fb5e02a */
[----:B------:R-:W-:Y:S01]  /*3600*/  UIMAD.WIDE UR4, UR4, 0x2, URZ ;  /* 0x00000002040478a5 */ /* 0x000fe2000f8e02ff */
[----:B------:R-:W-:Y:S01]  /*3610*/  PRMT R34, R6, 0x7632, R34 ;  /* 0x0000763206227816 */ /* 0x000fe20000000022 */
[----:B---3--:R-:W-:Y:S01]  /*3620*/  IMAD R25, R25, R18, RZ ;  /* 0x0000001219197224 */ /* 0x008fe200078e02ff */
[----:B------:R-:W-:-:S03]  /*3630*/  FSEL R17, R17, -INF , P1 ;  /* 0xff80000011117808 */ /* 0x000fc60000800000 */
[----:B------:R-:W-:Y:S01]  /*3640*/  IMAD R33, R18, 0x2, R25 ;  /* 0x0000000212217824 */ /* 0x000fe200078e0219 */
[----:B------:R-:W-:Y:S01]  /*3650*/  IADD3.X R20, PT, PT, R20, UR5, R43, P2, P3 ;  /* 0x0000000514147c10 */ /* 0x000fe200097e642b */
[----:B------:R-:W-:Y:S01]  /*3660*/  FFMA R17, R17, 0.69314718246459960938, R24 ;  /* 0x3f31721811117823 */ /* 0x000fe20000000018 */
[C---:B------:R-:W-:Y:S01]  /*3670*/  LEA R26, P2, R25.reuse, R19, 0x1 ;  /* 0x00000013191a7211 */ /* 0x040fe200078408ff */
[C---:B------:R-:W-:Y:S01]  /*3680*/  IMAD R35, R18.reuse, 0x2, R33 ;  /* 0x0000000212237824 */ /* 0x040fe200078e0221 */
[----:B------:R-:W0:Y:S02]  /*3690*/  LDCU UR4, c[0x0][0x3ec] ;  /* 0x00007d80ff0477ac */ /* 0x000e240008000800 */
[----:B------:R-:W-:Y:S01]  /*36a0*/  LEA.HI.X.SX32 R27, R25, R20, 0x1, P2 ;  /* 0x00000014191b7211 */ /* 0x000fe200010f0eff */
[----:B------:R-:W-:Y:S01]  /*36b0*/  IMAD R25, R18, 0x2, R35 ;  /* 0x0000000212197824 */ /* 0x000fe200078e0223 */
[----:B------:R-:W1:Y:S01]  /*36c0*/  LDS.128 R8, [R23] ;  /* 0x0000000017087984 */ /* 0x000e620000000c00 */
[----:B------:R-:W-:Y:S01]  /*36d0*/  BAR.SYNC.DEFER_BLOCKING 0x0 ;  /* 0x0000000000007b1d */ /* 0x000fe20000010000 */
[----:B0-----:R-:W-:-:S04]  /*36e0*/  UIMAD UR4, UR9, UR4, URZ ;  /* 0x00000004090472a4 */ /* 0x001fc8000f8e02ff */
[----:B------:R-:W-:Y:S02]  /*36f0*/  USHF.L.U32 UR7, UR4, 0x2, URZ ;  /* 0x0000000204077899 */ /* 0x000fe400080006ff */
[----:B------:R-:W-:Y:S01]  /*3700*/  UIMAD.WIDE UR4, UR4, 0x4, URZ ;  /* 0x00000004040478a5 */ /* 0x000fe2000f8e02ff */
[----:B------:R0:W-:Y:S01]  /*3710*/  STSM.16.M88.4 [R21], R28 ;  /* 0x0000001c15007844 */ /* 0x0001e20000000200 */
[----:B------:R-:W-:Y:S01]  /*3720*/  BAR.SYNC.DEFER_BLOCKING 0x0 ;  /* 0x0000000000007b1d */ /* 0x000fe20000010000 */
[----:B-1----:R-:W-:Y:S02]  /*3730*/  PRMT R54, R10, 0x7632, R54 ;  /* 0x000076320a367816 */ /* 0x002fe40000000036 */
[----:B------:R-:W-:Y:S02]  /*3740*/  PRMT R55, R11, 0x7632, R55 ;  /* 0x000076320b377816 */ /* 0x000fe40000000037 */
[-C--:B0-----:R-:W-:Y:S02]  /*3750*/  LEA R30, P2, R35, R19.reuse, 0x1 ;  /* 0x00000013231e7211 */ /* 0x081fe400078408ff */
[----:B------:R-:W-:-:S02]  /*3760*/  LEA R28, P3, R33, R19, 0x1 ;  /* 0x00000013211c7211 */ /* 0x000fc400078608ff */
[-C--:B------:R-:W-:Y:S02]  /*3770*/  LEA.HI.X.SX32 R31, R35, R20.reuse, 0x1, P2 ;  /* 0x00000014231f7211 */ /* 0x080fe400010f0eff */
[C---:B------:R-:W-:Y:S02]  /*3780*/  LEA R35, R18.reuse, R25, 0x1 ;  /* 0x0000001912237211 */ /* 0x040fe400078e08ff */
[----:B------:R-:W-:Y:S02]  /*3790*/  LEA R32, P2, R25, R19, 0x1 ;  /* 0x0000001319207211 */ /* 0x000fe400078408ff */
[-C--:B------:R-:W-:Y:S01]  /*37a0*/  LEA.HI.X.SX32 R29, R33, R20.reuse, 0x1, P3 ;  /* 0x00000014211d7211 */ /* 0x080fe200018f0eff */
[----:B------:R-:W0:Y:S01]  /*37b0*/  LDS.128 R12, [R23] ;  /* 0x00000000170c7984 */ /* 0x000e220000000c00 */
[----:B------:R-:W-:Y:S01]  /*37c0*/  LEA.HI.X.SX32 R33, R25, R20, 0x1, P2 ;  /* 0x0000001419217211 */ /* 0x000fe200010f0eff */
[----:B------:R-:W-:Y:S06]  /*37d0*/  BAR.SYNC.DEFER_BLOCKING 0x0 ;  /* 0x0000000000007b1d */ /* 0x000fec0000010000 */
[----:B------:R1:W-:Y:S02]  /*37e0*/  STSM.16.M88.4 [R21], R36 ;  /* 0x0000002415007844 */ /* 0x0003e40000000200 */
[----:B------:R-:W-:Y:S01]  /*37f0*/  BAR.SYNC.DEFER_BLOCKING 0x0 ;  /* 0x0000000000007b1d */ /* 0x000fe20000010000 */
[----:B-1----:R-:W-:Y:S01]  /*3800*/  IMAD R21, R18, 0x2, R35 ;  /* 0x0000000212157824 */ /* 0x002fe200078e0223 */
[----:B------:R-:W-:-:S03]  /*3810*/  PRMT R36, R7, 0x7632, R36 ;  /* 0x0000763207247816 */ /* 0x000fc60000000024 */
[----:B------:R-:W-:Y:S01]  /*3820*/  IMAD R25, R18, 0x2, R21 ;  /* 0x0000000212197824 */ /* 0x000fe200078e0215 */
[----:B------:R1:W-:Y:S04]  /*3830*/  STG.E.U16 desc[UR14][R26.64], R4 ;  /* 0x000000041a007986 */ /* 0x0003e8000c10150e */
[----:B------:R-:W-:Y:S04]  /*3840*/  STG.E.U16 desc[UR14][R28.64], R5 ;  /* 0x000000051c007986 */ /* 0x000fe8000c10150e */
[----:B------:R2:W-:Y:S01]  /*3850*/  STG.E.U16 desc[UR14][R30.64], R6 ;  /* 0x000000061e007986 */ /* 0x0005e2000c10150e */
[----:B-1----:R-:W-:-:S03]  /*3860*/  LEA R26, P2, R35, R19, 0x1 ;  /* 0x00000013231a7211 */ /* 0x002fc600078408ff */
[----:B------:R1:W-:Y:S01]  /*3870*/  STG.E.U16 desc[UR14][R32.64], R7 ;  /* 0x0000000720007986 */ /* 0x0003e2000c10150e */
[-C--:B------:R-:W-:Y:S01]  /*3880*/  LEA.HI.X.SX32 R27, R35, R20.reuse, 0x1, P2 ;  /* 0x00000014231b7211 */ /* 0x080fe200010f0eff */
[C---:B------:R-:W-:Y:S01]  /*3890*/  IMAD R35, R18.reuse, 0x2, R25 ;  /* 0x0000000212237824 */ /* 0x040fe200078e0219 */
[-C--:B------:R-:W-:Y:S02]  /*38a0*/  LEA R4, P2, R21, R19.reuse, 0x1 ;  /* 0x0000001315047211 */ /* 0x080fe400078408ff */
[----:B--2---:R-:W-:Y:S01]  /*38b0*/  PRMT R31, R5, 0x7632, R31 ;  /* 0x00007632051f7816 */ /* 0x004fe2000000001f */
[C---:B------:R-:W-:Y:S01]  /*38c0*/  IMAD R37, R18.reuse, 0x2, R35 ;  /* 0x0000000212257824 */ /* 0x040fe200078e0223 */
[----:B------:R-:W-:Y:S01]  /*38d0*/  LEA R28, P3, R25, R19, 0x1 ;  /* 0x00000013191c7211 */ /* 0x000fe200078608ff */
[----:B------:R2:W-:Y:S01]  /*38e0*/  STG.E.U16 desc[UR14][R26.64], R22 ;  /* 0x000000161a007986 */ /* 0x0005e2000c10150e */
[-C--:B------:R-:W-:Y:S01]  /*38f0*/  LEA.HI.X.SX32 R5, R21, R20.reuse, 0x1, P2 ;  /* 0x0000001415057211 */ /* 0x080fe200010f0eff */
[----:B------:R-:W-:Y:S01]  /*3900*/  IMAD R21, R18, 0x2, R37 ;  /* 0x0000000212157824 */ /* 0x000fe200078e0225 */
[----:B------:R-:W-:-:S02]  /*3910*/  LEA.HI.X.SX32 R29, R25, R20, 0x1, P3 ;  /* 0x00000014191d7211 */ /* 0x000fc400018f0eff */
[-C--:B------:R-:W-:Y:S01]  /*3920*/  LEA R30, P2, R35, R19.reuse, 0x1 ;  /* 0x00000013231e7211 */ /* 0x080fe200078408ff */
[----:B------:R-:W-:Y:S01]  /*3930*/  IMAD R25, R18, 0x2, R21 ;  /* 0x0000000212197824 */ /* 0x000fe200078e0215 */
[----:B------:R3:W-:Y:S04]  /*3940*/  STG.E.U16 desc[UR14][R4.64], R31 ;  /* 0x0000001f04007986 */ /* 0x0007e8000c10150e */
[C---:B-1----:R-:W-:Y:S01]  /*3950*/  LEA R32, P3, R25.reuse, R19, 0x1 ;  /* 0x0000001319207211 */ /* 0x042fe200078608ff */
[----:B------:R1:W-:Y:S01]  /*3960*/  STG.E.U16 desc[UR14][R28.64], R34 ;  /* 0x000000221c007986 */ /* 0x0003e2000c10150e */
[----:B--2---:R-:W-:Y:S02]  /*3970*/  PRMT R22, R8, 0x7632, R22 ;  /* 0x0000763208167816 */ /* 0x004fe40000000016 */
[----:B------:R-:W-:-:S02]  /*3980*/  LEA.HI.X.SX32 R33, R25, R20, 0x1, P3 ;  /* 0x0000001419217211 */ /* 0x000fc400018f0eff */
[-C--:B---3--:R-:W-:Y:S02]  /*3990*/  LEA.HI.X.SX32 R31, R35, R20.reuse, 0x1, P2 ;  /* 0x00000014231f7211 */ /* 0x088fe400010f0eff */
[C---:B------:R-:W-:Y:S02]  /*39a0*/  LEA R35, R18.reuse, R25, 0x1 ;  /* 0x0000001912237211 */ /* 0x040fe400078e08ff */
[CC--:B------:R-:W-:Y:S01]  /*39b0*/  LEA R6, P2, R37.reuse, R19.reuse, 0x1 ;  /* 0x0000001325067211 */ /* 0x0c0fe200078408ff */
[----:B------:R-:W-:Y:S02]  /*39c0*/  STG.E.U16 desc[UR14][R30.64], R36 ;  /* 0x000000241e007986 */ /* 0x000fe4000c10150e */
[C---:B------:R-:W-:Y:S01]  /*39d0*/  IMAD R39, R18.reuse, 0x2, R35 ;  /* 0x0000000212277824 */ /* 0x040fe200078e0223 */
[-C--:B------:R-:W-:Y:S02]  /*39e0*/  LEA.HI.X.SX32 R7, R37, R20.reuse, 0x1, P2 ;  /* 0x0000001425077211 */ /* 0x080fe400010f0eff */
[-C--:B------:R-:W-:Y:S01]  /*39f0*/  LEA R26, P2, R21, R19.reuse, 0x1 ;  /* 0x00000013151a7211 */ /* 0x080fe200078408ff */
[C---:B------:R-:W-:Y:S01]  /*3a00*/  IMAD R37, R18.reuse, 0x2, R39 ;  /* 0x0000000212257824 */ /* 0x040fe200078e0227 */
[-C--:B-1----:R-:W-:Y:S01]  /*3a10*/  LEA R28, P3, R39, R19.reuse, 0x1 ;  /* 0x00000013271c7211 */ /* 0x082fe200078608ff */
[----:B------:R1:W-:Y:S01]  /*3a20*/  STG.E.U16 desc[UR14][R6.64], R8 ;  /* 0x0000000806007986 */ /* 0x0003e2000c10150e */
[----:B------:R-:W-:Y:S01]  /*3a30*/  LEA.HI.X.SX32 R27, R21, R20, 0x1, P2 ;  /* 0x00000014151b7211 */ /* 0x000fe200010f0eff */
[----:B------:R-:W-:Y:S01]  /*3a40*/  IMAD R21, R18, 0x2, R37 ;  /* 0x0000000212157824 */ /* 0x000fe200078e0225 */
[----:B------:R-:W-:-:S02]  /*3a50*/  LEA R4, P2, R35, R19, 0x1 ;  /* 0x0000001323047211 */ /* 0x000fc400078408ff */
[-C--:B------:R-:W-:Y:S01]  /*3a60*/  LEA.HI.X.SX32 R29, R39, R20.reuse, 0x1, P3 ;  /* 0x00000014271d7211 */ /* 0x080fe200018f0eff */
[C---:B------:R-:W-:Y:S01]  /*3a70*/  IMAD R25, R18.reuse, 0x2, R21 ;  /* 0x0000000212197824 */ /* 0x040fe200078e0215 */
[-C--:B------:R-:W-:Y:S01]  /*3a80*/  LEA.HI.X.SX32 R5, R35, R20.reuse, 0x1, P2 ;  /* 0x0000001423057211 */ /* 0x080fe200010f0eff */
[----:B------:R2:W-:Y:S02]  /*3a90*/  STG.E.U16 desc[UR14][R26.64], R9 ;  /* 0x000000091a007986 */ /* 0x0005e4000c10150e */
[C---:B------:R-:W-:Y:S02]  /*3aa0*/  IMAD R41, R18.reuse, 0x2, R25 ;  /* 0x0000000212297824 */ /* 0x040fe400078e0219 */
[----:B------:R3:W-:Y:S01]  /*3ab0*/  STG.E.U16 desc[UR14][R32.64], R10 ;  /* 0x0000000a20007986 */ /* 0x0007e2000c10150e */
[C---:B-1----:R-:W-:Y:S02]  /*3ac0*/  LEA R6, P2, R37.reuse, R19, 0x1 ;  /* 0x0000001325067211 */ /* 0x042fe400078408ff */
[----:B------:R-:W-:Y:S01]  /*3ad0*/  LEA R31, R18, R41, 0x1 ;  /* 0x00000029121f7211 */ /* 0x000fe200078e08ff */
[----:B------:R1:W-:Y:S01]  /*3ae0*/  STG.E.U16 desc[UR14][R4.64], R11 ;  /* 0x0000000b04007986 */ /* 0x0003e2000c10150e */
[----:B------:R-:W-:-:S02]  /*3af0*/  LEA.HI.X.SX32 R7, R37, R20, 0x1, P2 ;  /* 0x0000001425077211 */ /* 0x000fc400010f0eff */
[-C--:B------:R-:W-:Y:S01]  /*3b00*/  LEA R8, P2, R21, R19.reuse, 0x1 ;  /* 0x0000001315087211 */ /* 0x080fe200078408ff */
[C---:B------:R-:W-:Y:S01]  /*3b10*/  IMAD R35, R18.reuse, 0x2, R31 ;  /* 0x0000000212237824 */ /* 0x040fe200078e021f */
[----:B--2---:R-:W-:Y:S01]  /*3b20*/  PRMT R27, R9, 0x7632, R27 ;  /* 0x00007632091b7816 */ /* 0x004fe2000000001b */
[----:B------:R2:W-:Y:S01]  /*3b30*/  STG.E.U16 desc[UR14][R28.64], R22 ;  /* 0x000000161c007986 */ /* 0x0005e2000c10150e */
[-C--:B------:R-:W-:Y:S01]  /*3b40*/  LEA.HI.X.SX32 R9, R21, R20.reuse, 0x1, P2 ;  /* 0x0000001415097211 */ /* 0x080fe200010f0eff */
[C---:B---3--:R-:W-:Y:S01]  /*3b50*/  IMAD R33, R18.reuse, 0x2, R35 ;  /* 0x0000000212217824 */ /* 0x048fe200078e0223 */
[-C--:B------:R-:W-:Y:S01]  /*3b60*/  LEA R26, P3, R25, R19.reuse, 0x1 ;  /* 0x00000013191a7211 */ /* 0x080fe200078608ff */
[----:B------:R3:W-:Y:S01]  /*3b70*/  STG.E.U16 desc[UR14][R6.64], R27 ;  /* 0x0000001b06007986 */ /* 0x0007e2000c10150e */
[CC--:B------:R-:W-:Y:S01]  /*3b80*/  LEA R10, P2, R41.reuse, R19.reuse, 0x1 ;  /* 0x00000013290a7211 */ /* 0x0c0fe200078408ff */
[C---:B------:R-:W-:Y:S02]  /*3b90*/  IMAD R37, R18.reuse, 0x2, R33 ;  /* 0x0000000212257824 */ /* 0x040fe400078e0221 */
[----:B------:R-:W4:Y:S01]  /*3ba0*/  LDS.128 R4, [R23] ;  /* 0x0000000017047984 */ /* 0x000f220000000c00 */
[-C--:B-1----:R-:W-:Y:S01]  /*3bb0*/  LEA.HI.X.SX32 R11, R41, R20.reuse, 0x1, P2 ;  /* 0x00000014290b7211 */ /* 0x082fe200010f0eff */
[C---:B------:R-:W-:Y:S01]  /*3bc0*/  IMAD R39, R18.reuse, 0x2, R37 ;  /* 0x0000000212277824 */ /* 0x040fe200078e0225 */
[-C--:B------:R-:W-:Y:S01]  /*3bd0*/  LEA R32, P2, R33, R19.reuse, 0x1 ;  /* 0x0000001321207211 */ /* 0x080fe200078408ff */
[----:B------:R-:W-:Y:S01]  /*3be0*/  STG.E.U16 desc[UR14][R8.64], R54 ;  /* 0x0000003608007986 */ /* 0x000fe2000c10150e */
[----:B--2---:R-:W-:Y:S01]  /*3bf0*/  LEA R28, P4, R35, R19, 0x1 ;  /* 0x00000013231c7211 */ /* 0x004fe200078808ff */
[----:B------:R-:W-:Y:S01]  /*3c00*/  IMAD R43, R18, 0x2, R39 ;  /* 0x00000002122b7824 */ /* 0x000fe200078e0227 */
[----:B------:R-:W-:-:S02]  /*3c10*/  LEA.HI.X.SX32 R33, R33, R20, 0x1, P2 ;  /* 0x0000001421217211 */ /* 0x000fc400010f0eff */
[-C--:B---3--:R-:W-:Y:S02]  /*3c20*/  LEA.HI.X.SX32 R27, R25, R20.reuse, 0x1, P3 ;  /* 0x00000014191b7211 */ /* 0x088fe400018f0eff */
[C---:B------:R-:W-:Y:S02]  /*3c30*/  LEA R21, R18.reuse, R43, 0x1 ;  /* 0x0000002b12157211 */ /* 0x040fe400078e08ff */
[-C--:B------:R-:W-:Y:S01]  /*3c40*/  LEA R30, P3, R31, R19.reuse, 0x1 ;  /* 0x000000131f1e7211 */ /* 0x080fe200078608ff */
[----:B------:R-:W-:Y:S01]  /*3c50*/  STG.E.U16 desc[UR14][R26.64], R55 ;  /* 0x000000371a007986 */ /* 0x000fe2000c10150e */
[-C--:B------:R-:W-:Y:S01]  /*3c60*/  LEA.HI.X.SX32 R29, R35, R20.reuse, 0x1, P4 ;  /* 0x00000014231d7211 */ /* 0x080fe200020f0eff */
[C---:B------:R-:W-:Y:S01]  /*3c70*/  IMAD R25, R18.reuse, 0x2, R21 ;  /* 0x0000000212197824 */ /* 0x040fe200078e0215 */
[-C--:B------:R-:W-:Y:S01]  /*3c80*/  LEA.HI.X.SX32 R31, R31, R20.reuse, 0x1, P3 ;  /* 0x000000141f1f7211 */ /* 0x080fe200018f0eff */
[----:B0-----:R0:W-:Y:S01]  /*3c90*/  STG.E.U16 desc[UR14][R10.64], R12 ;  /* 0x0000000c0a007986 */ /* 0x0011e2000c10150e */
[-C--:B------:R-:W-:Y:S01]  /*3ca0*/  LEA R34, P3, R37, R19.reuse, 0x1 ;  /* 0x0000001325227211 */ /* 0x080fe200078608ff */
[C---:B------:R-:W-:Y:S01]  /*3cb0*/  IMAD R45, R18.reuse, 0x2, R25 ;  /* 0x00000002122d7824 */ /* 0x040fe200078e0219 */
[-C--:B------:R-:W-:Y:S01]  /*3cc0*/  LEA R36, P4, R39, R19.reuse, 0x1 ;  /* 0x0000001327247211 */ /* 0x080fe200078808ff */
[----:B------:R1:W-:Y:S01]  /*3cd0*/  STG.E.U16 desc[UR14][R30.64], R13 ;  /* 0x0000000d1e007986 */ /* 0x0003e2000c10150e */
[-C--:B------:R-:W-:Y:S01]  /*3ce0*/  LEA.HI.X.SX32 R35, R37, R20.reuse, 0x1, P3 ;  /* 0x0000001425237211 */ /* 0x080fe200018f0eff */
[C---:B------:R-:W-:Y:S01]  /*3cf0*/  IMAD R47, R18.reuse, 0x2, R45 ;  /* 0x00000002122f7824 */ /* 0x040fe200078e022d */
[-C--:B------:R-:W-:Y:S01]  /*3d00*/  LEA R40, P3, R21, R19.reuse, 0x1 ;  /* 0x0000001315287211 */ /* 0x080fe200078608ff */
[----:B------:R-:W-:Y:S01]  /*3d10*/  STG.E.U16 desc[UR14][R28.64], R14 ;  /* 0x0000000e1c007986 */ /* 0x000fe2000c10150e */
[-C--:B------:R-:W-:Y:S01]  /*3d20*/  LEA.HI.X.SX32 R37, R39, R20.reuse, 0x1, P4 ;  /* 0x0000001427257211 */ /* 0x080fe200020f0eff */
[C---:B------:R-:W-:Y:S01]  /*3d30*/  IMAD R49, R18.reuse, 0x2, R47 ;  /* 0x0000000212317824 */ /* 0x040fe200078e022f */
[-C--:B------:R-:W-:Y:S01]  /*3d40*/  LEA R38, P2, R43, R19.reuse, 0x1 ;  /* 0x000000132b267211 */ /* 0x080fe200078408ff */
[----:B------:R-:W-:Y:S01]  /*3d50*/  STG.E.U16 desc[UR14][R32.64], R15 ;  /* 0x0000000f20007986 */ /* 0x000fe2000c10150e */
[-C--:B------:R-:W-:Y:S01]  /*3d60*/  LEA.HI.X.SX32 R41, R21, R20.reuse, 0x1, P3 ;  /* 0x0000001415297211 */ /* 0x080fe200018f0eff */
[----:B------:R-:W-:Y:S01]  /*3d70*/  IMAD R51, R18, 0x2, R49 ;  /* 0x0000000212337824 */ /* 0x000fe200078e0231 */
[----:B------:R-:W-:Y:S01]  /*3d80*/  LEA R42, P4, R25, R19, 0x1 ;  /* 0x00000013192a7211 */ /* 0x000fe200078808ff */
[----:B0-----:R-:W0:Y:S01]  /*3d90*/  LDC.64 R10, c[0x0][0x3a0] ;  /* 0x0000e800ff0a7b82 */ /* 0x001e220000000a00 */
[----:B------:R-:W-:-:S02]  /*3da0*/  LEA.HI.X.SX32 R39, R43, R20, 0x1, P2 ;  /* 0x000000142b277211 */ /* 0x000fc400010f0eff */
[C---:B------:R-:W-:Y:S02]  /*3db0*/  LEA R21, R18.reuse, R51, 0x1 ;  /* 0x0000003312157211 */ /* 0x040fe400078e08ff */
[-C--:B------:R-:W-:Y:S02]  /*3dc0*/  LEA.HI.X.SX32 R43, R25, R20.reuse, 0x1, P4 ;  /* 0x00000014192b7211 */ /* 0x080fe400020f0eff */
[-C--:B------:R-:W-:Y:S01]  /*3dd0*/  LEA R22, P2, R45, R19.reuse, 0x1 ;  /* 0x000000132d167211 */ /* 0x080fe200078408ff */
[C---:B------:R-:W-:Y:S01]  /*3de0*/  IMAD R25, R18.reuse, 0x2, R21 ;  /* 0x0000000212197824 */ /* 0x040fe200078e0215 */
[-C--:B------:R-:W-:Y:S02]  /*3df0*/  LEA R44, P3, R47, R19.reuse, 0x1 ;  /* 0x000000132f2c7211 */ /* 0x080fe400078608ff */
[----:B------:R-:W-:Y:S01]  /*3e00*/  LEA R46, P4, R49, R19, 0x1 ;  /* 0x00000013312e7211 */ /* 0x000fe200078808ff */
[----:B------:R-:W-:Y:S01]  /*3e10*/  IMAD R53, R18, 0x2, R25 ;  /* 0x0000000212357824 */ /* 0x000fe200078e0219 */
[----:B------:R-:W-:-:S02]  /*3e20*/  LEA.HI.X.SX32 R23, R45, R20, 0x1, P2 ;  /* 0x000000142d177211 */ /* 0x000fc400010f0eff */
[-C--:B------:R-:W-:Y:S02]  /*3e30*/  LEA.HI.X.SX32 R45, R47, R20.reuse, 0x1, P3 ;  /* 0x000000142f2d7211 */ /* 0x080fe400018f0eff */
[----:B------:R-:W-:Y:S02]  /*3e40*/  LEA.HI.X.SX32 R47, R49, R20, 0x1, P4 ;  /* 0x00000014312f7211 */ /* 0x000fe400020f0eff */
[-C--:B------:R-:W-:Y:S02]  /*3e50*/  LEA R18, P2, R51, R19.reuse, 0x1 ;  /* 0x0000001333127211 */ /* 0x080fe400078408ff */
[-C--:B------:R-:W-:Y:S02]  /*3e60*/  LEA R48, P3, R21, R19.reuse, 0x1 ;  /* 0x0000001315307211 */ /* 0x080fe400078608ff */
[-C--:B------:R-:W-:Y:S02]  /*3e70*/  LEA R50, P4, R25, R19.reuse, 0x1 ;  /* 0x0000001319327211 */ /* 0x080fe400078808ff */
[----:B------:R-:W-:-:S02]  /*3e80*/  LEA R52, P5, R53, R19, 0x1 ;  /* 0x0000001335347211 */ /* 0x000fc400078a08ff */
[-C--:B------:R-:W-:Y:S02]  /*3e90*/  LEA.HI.X.SX32 R19, R51, R20.reuse, 0x1, P2 ;  /* 0x0000001433137211 */ /* 0x080fe400010f0eff */
[-C--:B------:R-:W-:Y:S02]  /*3ea0*/  LEA.HI.X.SX32 R49, R21, R20.reuse, 0x1, P3 ;  /* 0x0000001415317211 */ /* 0x080fe400018f0eff */
[-C--:B------:R-:W-:Y:S02]  /*3eb0*/  LEA.HI.X.SX32 R51, R25, R20.reuse, 0x1, P4 ;  /* 0x0000001419337211 */ /* 0x080fe400020f0eff */
[----:B------:R-:W-:Y:S02]  /*3ec0*/  LEA.HI.X.SX32 R53, R53, R20, 0x1, P5 ;  /* 0x0000001435357211 */ /* 0x000fe400028f0eff */
[----:B------:R-:W-:Y:S02]  /*3ed0*/  PRMT R9, R12, 0x7632, R9 ;  /* 0x000076320c097816 */ /* 0x000fe40000000009 */
[----:B------:R-:W-:-:S02]  /*3ee0*/  PRMT R20, R13, 0x7632, R20 ;  /* 0x000076320d147816 */ /* 0x000fc40000000014 */
[----:B------:R-:W-:Y:S01]  /*3ef0*/  PRMT R21, R14, 0x7632, R21 ;  /* 0x000076320e157816 */ /* 0x000fe20000000015 */
[----:B------:R2:W-:Y:S01]  /*3f00*/  STG.E.U16 desc[UR14][R34.64], R9 ;  /* 0x0000000922007986 */ /* 0x0005e2000c10150e */
[----:B------:R-:W-:Y:S02]  /*3f10*/  PRMT R25, R15, 0x7632, R25 ;  /* 0x000076320f197816 */ /* 0x000fe40000000019 */
[----:B----4-:R-:W-:Y:S01]  /*3f20*/  PRMT R8, R4, 0x7632, R8 ;  /* 0x0000763204087816 */ /* 0x010fe20000000008 */
[----:B------:R-:W-:Y:S01]  /*3f30*/  STG.E.U16 desc[UR14][R36.64], R20 ;  /* 0x0000001424007986 */ /* 0x000fe2000c10150e */
[----:B------:R-:W-:Y:S02]  /*3f40*/  PRMT R12, R5, 0x7632, R12 ;  /* 0x00007632050c7816 */ /* 0x000fe4000000000c */
[----:B-1----:R-:W-:Y:S01]  /*3f50*/  PRMT R13, R6, 0x7632, R13 ;  /* 0x00007632060d7816 */ /* 0x002fe2000000000d */
[----:B------:R-:W-:Y:S01]  /*3f60*/  STG.E.U16 desc[UR14][R38.64], R21 ;  /* 0x0000001526007986 */ /* 0x000fe2000c10150e */
[----:B------:R-:W-:-:S03]  /*3f70*/  PRMT R26, R7, 0x7632, R26 ;  /* 0x00007632071a7816 */ /* 0x000fc6000000001a */
[----:B------:R-:W-:Y:S01]  /*3f80*/  STG.E.U16 desc[UR14][R40.64], R25 ;  /* 0x0000001928007986 */ /* 0x000fe2000c10150e */
[----:B--2---:R-:W-:Y:S02]  /*3f90*/  FSEL R9, R16, -INF , P0 ;  /* 0xff80000010097808 */ /* 0x004fe40000000000 */
[C---:B------:R-:W-:Y:S01]  /*3fa0*/  LOP3.LUT P0, RZ, R0.reuse, 0x100, RZ, 0xc0, !PT ;  /* 0x0000010000ff7812 */ /* 0x040fe2000780c0ff */
[----:B------:R-:W-:Y:S02]  /*3fb0*/  STG.E.U16 desc[UR14][R42.64], R4 ;  /* 0x000000042a007986 */ /* 0x000fe4000c10150e */
[----:B------:R-:W-:Y:S01]  /*3fc0*/  FFMA R16, R9, 0.69314718246459960938, R2 ;  /* 0x3f31721809107823 */ /* 0x000fe20000000002 */
[----:B------:R-:W-:Y:S01]  /*3fd0*/  IMAD.SHL.U32 R2, R0, 0x2, RZ ;  /* 0x0000000200027824 */ /* 0x000fe200078e00ff */
[----:B------:R1:W-:Y:S01]  /*3fe0*/  STG.E.U16 desc[UR14][R22.64], R5 ;  /* 0x0000000516007986 */ /* 0x0003e2000c10150e */
[----:B------:R-:W-:-:S03]  /*3ff0*/  IMAD.HI R0, R83, 0x4, RZ ;  /* 0x0000000453007827 */ /* 0x000fc600078e02ff */
[----:B------:R2:W-:Y:S01]  /*4000*/  STG.E.U16 desc[UR14][R44.64], R6 ;  /* 0x000000062c007986 */ /* 0x0005e2000c10150e */
[----:B------:R-:W-:-:S03]  /*4010*/  LOP3.LUT R2, R2, 0x3f8, RZ, 0xc0, !PT ;  /* 0x000003f802027812 */ /* 0x000fc600078ec0ff */
[----:B------:R2:W-:Y:S04]  /*4020*/  STG.E.U16 desc[UR14][R46.64], R7 ;  /* 0x000000072e007986 */ /* 0x0005e8000c10150e */
[----:B------:R2:W-:Y:S01]  /*4030*/  STG.E.U16 desc[UR14][R18.64], R8 ;  /* 0x0000000812007986 */ /* 0x0005e2000c10150e */
[----:B-1----:R-:W-:-:S03]  /*4040*/  IMAD.SHL.U32 R5, R83, 0x4, RZ ;  /* 0x0000000453057824 */ /* 0x002fc600078e00ff */
[----:B------:R2:W-:Y:S02]  /*4050*/  STG.E.U16 desc[UR14][R48.64], R12 ;  /* 0x0000000c30007986 */ /* 0x0005e4000c10150e */
[----:B0-----:R-:W-:Y:S02]  /*4060*/  IADD3 R4, P1, P2, R5, UR7, R10 ;  /* 0x0000000705047c10 */ /* 0x001fe4000fa3e00a */
[----:B------:R2:W-:Y:S02]  /*4070*/  STG.E.U16 desc[UR14][R50.64], R13 ;  /* 0x0000000d32007986 */ /* 0x0005e4000c10150e */
[----:B------:R-:W-:Y:S02]  /*4080*/  IADD3.X R5, PT, PT, R0, UR5, R11, P1, P2 ;  /* 0x0000000500057c10 */ /* 0x000fe40008fe440b */
[----:B------:R2:W-:Y:S01]  /*4090*/  STG.E.U16 desc[UR14][R52.64], R26 ;  /* 0x0000001a34007986 */ /* 0x0005e2000c10150e */
[----:B------:R-:W-:Y:S06]  /*40a0*/  BAR.SYNC.DEFER_BLOCKING 0x0 ;  /* 0x0000000000007b1d */ /* 0x000fec0000010000 */
[----:B------:R2:W-:Y:S02]  /*40b0*/  STS.64 [R2+UR6], R16 ;  /* 0x0000001002007988 */ /* 0x0005e40008000a06 */
[----:B------:R-:W-:Y:S06]  /*40c0*/  BAR.SYNC.DEFER_BLOCKING 0x0 ;  /* 0x0000000000007b1d */ /* 0x000fec0000010000 */
[----:B------:R-:W-:Y:S05]  /*40d0*/  @P0 EXIT ;  /* 0x000000000000094d */ /* 0x000fea0003800000 */
[----:B------:R-:W0:Y:S04]  /*40e0*/  LDS R3, [R3] ;  /* 0x0000000003037984 */ /* 0x000e280000000800 */
[----:B0-----:R-:W-:Y:S01]  /*40f0*/  STG.E desc[UR14][R4.64], R3 ;  /* 0x0000000304007986 */ /* 0x001fe2000c10190e */
[----:B------:R-:W-:Y:S05]  /*4100*/  EXIT ;  /* 0x000000000000794d */ /* 0x000fea0003800000 */
.L_x_2:
[----:B------:R-:W-:-:S00]  /*4110*/  BRA `(.L_x_2) ;  /* 0xfffffffc00fc7947 */ /* 0x000fc0000383ffff */
[----:B------:R-:W-:-:S00]  /*4120*/  NOP ;  /* 0x0000000000007918 */ /* 0x000fc00000000000 */
        /* <DEDUP_REMOVED lines=13> */
.L_x_3:


//--------------------- .nv.global.init           --------------------------
	.section	.nv.global.init,"aw",@progbits
.nv.global.init:
	.type		_$_str,@object
	.size		_$_str,(.L_0 - _$_str)
_$_str:
        /*0000*/ 	.byte	0x5f, 0x5f, 0x43, 0x55, 0x44, 0x41, 0x5f, 0x46, 0x54, 0x5a, 0x00
.L_0:


//--------------------- .nv.shared.attn_fwd       --------------------------
	.section	.nv.shared.attn_fwd,"aw",@nobits
	.sectionflags	@""
	.align	16
	.zero		1024


//--------------------- .nv.shared.reserved.0     --------------------------
	.section	.nv.shared.reserved.0,"aw",@nobits
	.weak		__nv_reservedSMEM_offset_0_alias
	.size		__nv_reservedSMEM_offset_0_alias, 0, 64
	.other		__nv_reservedSMEM_offset_0_alias,@"STO_CUDA_RESERVED_SHARED STV_DEFAULT"
__nv_reservedSMEM_offset_0_alias:
	.zero		0
	.zero		64


//--------------------- .nv.constant0.attn_fwd    --------------------------
	.section	.nv.constant0.attn_fwd,"a",@progbits
	.sectionflags	@""
	.align	4
.nv.constant0.attn_fwd:
	.zero		1032


//--------------------- SYMBOLS --------------------------

	.type		.nv.reservedSmem.offset0,@object
	.size		.nv.reservedSmem.offset0,0x4
	.type		.nv.reservedSmem.cap,@object
	.size		.nv.reservedSmem.cap,0x4
